// auto-generated by cutlass_sweep.conv — config: {"arch": "sm_90", "cluster_m": 2, "cluster_n": 1, "conv_kind": "fprop", "dtype": "tf32", "ndim": 3, "tile_k": 32, "tile_m": 256, "tile_n": 64}
#include "cutlass/cutlass.h"
#include "cute/tensor.hpp"
#include "cutlass/kernel_hardware_info.hpp"
#include "cutlass/conv/convolution.h"
#include "cutlass/conv/dispatch_policy.hpp"
#include "cutlass/conv/collective/collective_builder.hpp"
#include "cutlass/conv/kernel/conv_universal.hpp"
#include "cutlass/conv/device/conv_universal_adapter.hpp"
#include "cutlass/epilogue/collective/collective_builder.hpp"

using namespace cute;
using Elem = cutlass::tfloat32_t;
using Acc  = float;
using LayoutAB = cutlass::layout::TensorNDHWC;
using LayoutC  = cutlass::layout::TensorNDHWC;
constexpr auto ConvOp = cutlass::conv::Operator::kFprop;
using TileShape    = Shape<_256, _64, Shape<_32>>;
using ClusterShape = Shape<_2, _1, _1>;

using CollectiveEpilogue = typename cutlass::epilogue::collective::CollectiveBuilder<
    cutlass::arch::Sm90, cutlass::arch::OpClassTensorOp,
    TileShape, ClusterShape,
    cutlass::epilogue::collective::EpilogueTileAuto,
    Acc, Acc,
    Elem, LayoutC, 128 / cutlass::sizeof_bits<Elem>::value,
    Elem, LayoutC, 128 / cutlass::sizeof_bits<Elem>::value,
    cutlass::epilogue::collective::EpilogueScheduleAuto
  >::CollectiveOp;

using CollectiveMainloop = typename cutlass::conv::collective::CollectiveBuilder<
    cutlass::arch::Sm90, cutlass::arch::OpClassTensorOp, ConvOp,
    Elem, LayoutAB, 128 / cutlass::sizeof_bits<Elem>::value,
    Elem, LayoutAB, 128 / cutlass::sizeof_bits<Elem>::value,
    Acc,
    TileShape, ClusterShape,
    cutlass::conv::collective::StageCountAutoCarveout<
        static_cast<int>(sizeof(typename CollectiveEpilogue::SharedStorage))>,
    cutlass::conv::collective::KernelScheduleAuto
  >::CollectiveOp;

using ProblemShape = cutlass::conv::ConvProblemShape<
    ConvOp, CollectiveMainloop::DispatchPolicy::NumSpatialDimensions>;
using ConvKernel = cutlass::conv::kernel::ConvUniversal<
    ProblemShape, CollectiveMainloop, CollectiveEpilogue>;
using Conv = cutlass::conv::device::ConvUniversalAdapter<ConvKernel>;

auto* _anchor = &cutlass::device_kernel<ConvKernel>;


// ===== COMPILED SASS (sm_90a) =====

	.target	sm_90a

	.elftype	@"ET_EXEC"


//--------------------- .note.nv.tkinfo           --------------------------
	.section	.note.nv.tkinfo,"",@"SHT_NOTE"
	.sectionflags	@"SHF_NOTE_NV_TKINFO"
	.tkinfo
        /*0018*/ 	.word	0x00000002
        /*0030*/ 	.string	""
        /*0030*/ 	.string	"ptxas"
        /*0030*/ 	.string	"Cuda compilation tools, release 13.0, V13.0.88"
        /*0030*/ 	.string	"Build cuda_13.0.r13.0/compiler.36424714_0"
        /*0030*/ 	.string	"-arch sm_90a -m 64 "



//--------------------- .note.nv.cuinfo           --------------------------
	.section	.note.nv.cuinfo,"",@"SHT_NOTE"
	.sectionflags	@"SHF_NOTE_NV_CUINFO"
        /*0018*/ 	.short	0x0002
        /*001a*/ 	.short	0x005a
        /*001c*/ 	.short	0x0082
	.zero		2


//--------------------- .nv.info                  --------------------------
	.section	.nv.info,"",@"SHT_CUDA_INFO"
	.align	4


	//----- nvinfo : EIATTR_REGCOUNT
	.align		4
        /*0000*/ 	.byte	0x04, 0x2f
        /*0002*/ 	.short	(.L_12 - .L_11)
	.align		4
.L_11:
        /*0004*/ 	.word	index@(_ZN7cutlass13device_kernelINS_4conv6kernel13ConvUniversalINS1_16ConvProblemShapeILNS1_8OperatorE0ELi3EEENS1_10collective14CollectiveConvINS1_46MainloopSm90TmaGmmaWarpSpecializedImplicitGemmILS5_0ELi5ELi3EN4cute5tupleIJNSA_1CILi2EEENSC_ILi1EEESE_EEENS1_36KernelImplicitTmaWarpSpecializedSm90ELi1EEENSB_IJNSC_ILi256EEENSC_ILi64EEENSB_IJNSC_ILi32EEEEEEEEENS_10tfloat32_tESN_NSA_8TiledMMAINSA_8MMA_AtomIJNSA_4SM904GMMA29MMA_64x64x8_F32TF32TF32_SS_TNILNSR_7ScaleInE1ELST_1EEEEEENSA_6LayoutINSB_IJSE_SE_SE_EEENSB_IJNSC_ILi0EEESY_SY_EEEEENSB_IJNSA_10UnderscoreES11_S11_EEEEENS7_6detail26Sm90ImplicitGemmTileTraitsINSA_20SM90_TMA_LOAD_IM2COLENSA_14ComposedLayoutINSA_7SwizzleILi3ELi4ELi3EEENSA_18smem_ptr_flag_bitsILi32EEENSW_INSB_IJNSB_IJNSC_ILi8EEESK_EEENSB_IJSK_SE_EEENSB_IJSE_NSC_ILi5EEEEEEEEENSB_IJNSB_IJSK_SI_EEENSB_IJSE_SY_EEENSB_IJSY_NSC_ILi8192EEEEEEEEEEEEEvEENS15_INSA_23SM90_TMA_LOAD_MULTICASTENS17_IS19_S1B_NSW_INSB_IJNSB_IJS1C_S1C_EEES1E_S1G_EEENSB_IJS1I_S1J_NSB_IJSY_NSC_ILi2048EEEEEEEEEEEEEvEEEENS_8epilogue10collective6detail29Sm90TmaWarpSpecializedAdapterINS21_15DefaultEpilogueISN_NSB_IJNSB_IJllllEEESE_SY_EEES26_NS20_6thread17LinearCombinationISN_Li1EffLNS27_9ScaleType4KindE0ELNS_15FloatRoundStyleE2ESN_EENS_4gemm15EpilogueDefaultEEEEEvvEEEEvNT_6ParamsE)
        /*0008*/ 	.word	0x0000009a


	//----- nvinfo : EIATTR_FRAME_SIZE
	.align		4
.L_12:
        /*000c*/ 	.byte	0x04, 0x11
        /*000e*/ 	.short	(.L_14 - .L_13)
	.align		4
.L_13:
        /*0010*/ 	.word	index@(_ZN7cutlass13device_kernelINS_4conv6kernel13ConvUniversalINS1_16ConvProblemShapeILNS1_8OperatorE0ELi3EEENS1_10collective14CollectiveConvINS1_46MainloopSm90TmaGmmaWarpSpecializedImplicitGemmILS5_0ELi5ELi3EN4cute5tupleIJNSA_1CILi2EEENSC_ILi1EEESE_EEENS1_36KernelImplicitTmaWarpSpecializedSm90ELi1EEENSB_IJNSC_ILi256EEENSC_ILi64EEENSB_IJNSC_ILi32EEEEEEEEENS_10tfloat32_tESN_NSA_8TiledMMAINSA_8MMA_AtomIJNSA_4SM904GMMA29MMA_64x64x8_F32TF32TF32_SS_TNILNSR_7ScaleInE1ELST_1EEEEEENSA_6LayoutINSB_IJSE_SE_SE_EEENSB_IJNSC_ILi0EEESY_SY_EEEEENSB_IJNSA_10UnderscoreES11_S11_EEEEENS7_6detail26Sm90ImplicitGemmTileTraitsINSA_20SM90_TMA_LOAD_IM2COLENSA_14ComposedLayoutINSA_7SwizzleILi3ELi4ELi3EEENSA_18smem_ptr_flag_bitsILi32EEENSW_INSB_IJNSB_IJNSC_ILi8EEESK_EEENSB_IJSK_SE_EEENSB_IJSE_NSC_ILi5EEEEEEEEENSB_IJNSB_IJSK_SI_EEENSB_IJSE_SY_EEENSB_IJSY_NSC_ILi8192EEEEEEEEEEEEEvEENS15_INSA_23SM90_TMA_LOAD_MULTICASTENS17_IS19_S1B_NSW_INSB_IJNSB_IJS1C_S1C_EEES1E_S1G_EEENSB_IJS1I_S1J_NSB_IJSY_NSC_ILi2048EEEEEEEEEEEEEvEEEENS_8epilogue10collective6detail29Sm90TmaWarpSpecializedAdapterINS21_15DefaultEpilogueISN_NSB_IJNSB_IJllllEEESE_SY_EEES26_NS20_6thread17LinearCombinationISN_Li1EffLNS27_9ScaleType4KindE0ELNS_15FloatRoundStyleE2ESN_EENS_4gemm15EpilogueDefaultEEEEEvvEEEEvNT_6ParamsE)
        /*0014*/ 	.word	0x00000000


	//----- nvinfo : EIATTR_MIN_STACK_SIZE
	.align		4
.L_14:
        /*0018*/ 	.byte	0x04, 0x12
        /*001a*/ 	.short	(.L_16 - .L_15)
	.align		4
.L_15:
        /*001c*/ 	.word	index@(_ZN7cutlass13device_kernelINS_4conv6kernel13ConvUniversalINS1_16ConvProblemShapeILNS1_8OperatorE0ELi3EEENS1_10collective14CollectiveConvINS1_46MainloopSm90TmaGmmaWarpSpecializedImplicitGemmILS5_0ELi5ELi3EN4cute5tupleIJNSA_1CILi2EEENSC_ILi1EEESE_EEENS1_36KernelImplicitTmaWarpSpecializedSm90ELi1EEENSB_IJNSC_ILi256EEENSC_ILi64EEENSB_IJNSC_ILi32EEEEEEEEENS_10tfloat32_tESN_NSA_8TiledMMAINSA_8MMA_AtomIJNSA_4SM904GMMA29MMA_64x64x8_F32TF32TF32_SS_TNILNSR_7ScaleInE1ELST_1EEEEEENSA_6LayoutINSB_IJSE_SE_SE_EEENSB_IJNSC_ILi0EEESY_SY_EEEEENSB_IJNSA_10UnderscoreES11_S11_EEEEENS7_6detail26Sm90ImplicitGemmTileTraitsINSA_20SM90_TMA_LOAD_IM2COLENSA_14ComposedLayoutINSA_7SwizzleILi3ELi4ELi3EEENSA_18smem_ptr_flag_bitsILi32EEENSW_INSB_IJNSB_IJNSC_ILi8EEESK_EEENSB_IJSK_SE_EEENSB_IJSE_NSC_ILi5EEEEEEEEENSB_IJNSB_IJSK_SI_EEENSB_IJSE_SY_EEENSB_IJSY_NSC_ILi8192EEEEEEEEEEEEEvEENS15_INSA_23SM90_TMA_LOAD_MULTICASTENS17_IS19_S1B_NSW_INSB_IJNSB_IJS1C_S1C_EEES1E_S1G_EEENSB_IJS1I_S1J_NSB_IJSY_NSC_ILi2048EEEEEEEEEEEEEvEEEENS_8epilogue10collective6detail29Sm90TmaWarpSpecializedAdapterINS21_15DefaultEpilogueISN_NSB_IJNSB_IJllllEEESE_SY_EEES26_NS20_6thread17LinearCombinationISN_Li1EffLNS27_9ScaleType4KindE0ELNS_15FloatRoundStyleE2ESN_EENS_4gemm15EpilogueDefaultEEEEEvvEEEEvNT_6ParamsE)
        /*0020*/ 	.word	0x00000000
.L_16:


//--------------------- .nv.compat                --------------------------
	.section	.nv.compat,"",@"SHT_CUDA_COMPAT_INFO"
	.align	4
        /*0000*/ 	.byte	0x02, 0x09, 0x01, 0x00, 0x02, 0x02, 0x04, 0x00, 0x02, 0x05, 0x05, 0x00, 0x03, 0x07, 0x01, 0x01
        /*0010*/ 	.byte	0x02, 0x03, 0x01, 0x00, 0x02, 0x06, 0x01, 0x00, 0x04, 0x0b, 0x08, 0x00, 0x00, 0x00, 0x00, 0x00
        /*0020*/ 	.byte	0x00, 0x00, 0x00, 0x00


//--------------------- .nv.info._ZN7cutlass13device_kernelINS_4conv6kernel13ConvUniversalINS1_16ConvProblemShapeILNS1_8OperatorE0ELi3EEENS1_10collective14CollectiveConvINS1_46MainloopSm90TmaGmmaWarpSpecializedImplicitGemmILS5_0ELi5ELi3EN4cute5tupleIJNSA_1CILi2EEENSC_ILi1EEESE_EEENS1_36KernelImplicitTmaWarpSpecializedSm90ELi1EEENSB_IJNSC_ILi256EEENSC_ILi64EEENSB_IJNSC_ILi32EEEEEEEEENS_10tfloat32_tESN_NSA_8TiledMMAINSA_8MMA_AtomIJNSA_4SM904GMMA29MMA_64x64x8_F32TF32TF32_SS_TNILNSR_7ScaleInE1ELST_1EEEEEENSA_6LayoutINSB_IJSE_SE_SE_EEENSB_IJNSC_ILi0EEESY_SY_EEEEENSB_IJNSA_10UnderscoreES11_S11_EEEEENS7_6detail26Sm90ImplicitGemmTileTraitsINSA_20SM90_TMA_LOAD_IM2COLENSA_14ComposedLayoutINSA_7SwizzleILi3ELi4ELi3EEENSA_18smem_ptr_flag_bitsILi32EEENSW_INSB_IJNSB_IJNSC_ILi8EEESK_EEENSB_IJSK_SE_EEENSB_IJSE_NSC_ILi5EEEEEEEEENSB_IJNSB_IJSK_SI_EEENSB_IJSE_SY_EEENSB_IJSY_NSC_ILi8192EEEEEEEEEEEEEvEENS15_INSA_23SM90_TMA_LOAD_MULTICASTENS17_IS19_S1B_NSW_INSB_IJNSB_IJS1C_S1C_EEES1E_S1G_EEENSB_IJS1I_S1J_NSB_IJSY_NSC_ILi2048EEEEEEEEEEEEEvEEEENS_8epilogue10collective6detail29Sm90TmaWarpSpecializedAdapterINS21_15DefaultEpilogueISN_NSB_IJNSB_IJllllEEESE_SY_EEES26_NS20_6thread17LinearCombinationISN_Li1EffLNS27_9ScaleType4KindE0ELNS_15FloatRoundStyleE2ESN_EENS_4gemm15EpilogueDefaultEEEEEvvEEEEvNT_6ParamsE --------------------------
	.section	.nv.info._ZN7cutlass13device_kernelINS_4conv6kernel13ConvUniversalINS1_16ConvProblemShapeILNS1_8OperatorE0ELi3EEENS1_10collective14CollectiveConvINS1_46MainloopSm90TmaGmmaWarpSpecializedImplicitGemmILS5_0ELi5ELi3EN4cute5tupleIJNSA_1CILi2EEENSC_ILi1EEESE_EEENS1_36KernelImplicitTmaWarpSpecializedSm90ELi1EEENSB_IJNSC_ILi256EEENSC_ILi64EEENSB_IJNSC_ILi32EEEEEEEEENS_10tfloat32_tESN_NSA_8TiledMMAINSA_8MMA_AtomIJNSA_4SM904GMMA29MMA_64x64x8_F32TF32TF32_SS_TNILNSR_7ScaleInE1ELST_1EEEEEENSA_6LayoutINSB_IJSE_SE_SE_EEENSB_IJNSC_ILi0EEESY_SY_EEEEENSB_IJNSA_10UnderscoreES11_S11_EEEEENS7_6detail26Sm90ImplicitGemmTileTraitsINSA_20SM90_TMA_LOAD_IM2COLENSA_14ComposedLayoutINSA_7SwizzleILi3ELi4ELi3EEENSA_18smem_ptr_flag_bitsILi32EEENSW_INSB_IJNSB_IJNSC_ILi8EEESK_EEENSB_IJSK_SE_EEENSB_IJSE_NSC_ILi5EEEEEEEEENSB_IJNSB_IJSK_SI_EEENSB_IJSE_SY_EEENSB_IJSY_NSC_ILi8192EEEEEEEEEEEEEvEENS15_INSA_23SM90_TMA_LOAD_MULTICASTENS17_IS19_S1B_NSW_INSB_IJNSB_IJS1C_S1C_EEES1E_S1G_EEENSB_IJS1I_S1J_NSB_IJSY_NSC_ILi2048EEEEEEEEEEEEEvEEEENS_8epilogue10collective6detail29Sm90TmaWarpSpecializedAdapterINS21_15DefaultEpilogueISN_NSB_IJNSB_IJllllEEESE_SY_EEES26_NS20_6thread17LinearCombinationISN_Li1EffLNS27_9ScaleType4KindE0ELNS_15FloatRoundStyleE2ESN_EENS_4gemm15EpilogueDefaultEEEEEvvEEEEvNT_6ParamsE,"",@"SHT_CUDA_INFO"
	.sectionflags	@""
	.align	4


	//----- nvinfo : EIATTR_CUDA_API_VERSION
	.align		4
        /*0000*/ 	.byte	0x04, 0x37
        /*0002*/ 	.short	(.L_18 - .L_17)
.L_17:
        /*0004*/ 	.word	0x00000082


	//----- nvinfo : EIATTR_KPARAM_INFO
	.align		4
.L_18:
        /*0008*/ 	.byte	0x04, 0x17
        /*000a*/ 	.short	(.L_20 - .L_19)
.L_19:
        /*000c*/ 	.word	0x00000000
        /*0010*/ 	.short	0x0000
        /*0012*/ 	.short	0x0070
        /*0014*/ 	.byte	0x00, 0xf0, 0x01, 0x10


	//----- nvinfo : EIATTR_SPARSE_MMA_MASK
	.align		4
.L_20:
        /*0018*/ 	.byte	0x03, 0x50
        /*001a*/ 	.short	0x0000


	//----- nvinfo : EIATTR_MAXREG_COUNT
	.align		4
        /*001c*/ 	.byte	0x03, 0x1b
        /*001e*/ 	.short	0x00ff


	//----- nvinfo : EIATTR_NUM_BARRIERS
	.align		4
        /*0020*/ 	.byte	0x02, 0x4c
        /*0022*/ 	.byte	0x01
	.zero		1


	//----- nvinfo : EIATTR_MERCURY_ISA_VERSION
	.align		4
        /*0024*/ 	.byte	0x03, 0x5f
        /*0026*/ 	.short	0x0101


	//----- nvinfo : EIATTR_COOP_GROUP_MASK_REGIDS
	.align		4
        /*0028*/ 	.byte	0x04, 0x29
        /*002a*/ 	.short	(.L_22 - .L_21)


	//   ....[0]....
.L_21:
        /*002c*/ 	.word	0xffffffff


	//   ....[1]....
        /*0030*/ 	.word	0xffffffff


	//   ....[2]....
        /*0034*/ 	.word	0xffffffff


	//   ....[3]....
        /*0038*/ 	.word	0xffffffff


	//----- nvinfo : EIATTR_COOP_GROUP_INSTR_OFFSETS
	.align		4
.L_22:
        /*003c*/ 	.byte	0x04, 0x28
        /*003e*/ 	.short	(.L_24 - .L_23)


	//   ....[0]....
.L_23:
        /*0040*/ 	.word	0x00000070


	//   ....[1]....
        /*0044*/ 	.word	0x00000080


	//   ....[2]....
        /*0048*/ 	.word	0x00000140


	//   ....[3]....
        /*004c*/ 	.word	0x000006c0


	//----- nvinfo : EIATTR_MBARRIER_INSTR_OFFSETS
	.align		4
.L_24:
        /*0050*/ 	.byte	0x04, 0x39
        /*0052*/ 	.short	(.L_26 - .L_25)


	//   ....[0]....
.L_25:
        /*0054*/ 	.word	0x000002f0
        /*0058*/ 	.word	0x000000ff
        /*005c*/ 	.word	0x00032000
        /*0060*/ 	.short	0x0100
        /*0062*/ 	.byte	0x08
	.zero		1


	//   ....[1]....
        /*0064*/ 	.word	0x00000300
        /*0068*/ 	.word	0x000000ff
        /*006c*/ 	.word	0x00032028
        /*0070*/ 	.short	0x0100
        /*0072*/ 	.byte	0x08
	.zero		1


	//   ....[2]....
        /*0074*/ 	.word	0x00000310
        /*0078*/ 	.word	0x000000ff
        /*007c*/ 	.word	0x00032008
        /*0080*/ 	.short	0x0100
        /*0082*/ 	.byte	0x08
	.zero		1


	//   ....[3]....
        /*0084*/ 	.word	0x00000320
        /*0088*/ 	.word	0x000000ff
        /*008c*/ 	.word	0x00032030
        /*0090*/ 	.short	0x0100
        /*0092*/ 	.byte	0x08
	.zero		1


	//   ....[4]....
        /*0094*/ 	.word	0x00000330
        /*0098*/ 	.word	0x000000ff
        /*009c*/ 	.word	0x00032010
        /*00a0*/ 	.short	0x0100
        /*00a2*/ 	.byte	0x08
	.zero		1


	//   ....[5]....
        /*00a4*/ 	.word	0x00000340
        /*00a8*/ 	.word	0x000000ff
        /*00ac*/ 	.word	0x00032038
        /*00b0*/ 	.short	0x0100
        /*00b2*/ 	.byte	0x08
	.zero		1


	//   ....[6]....
        /*00b4*/ 	.word	0x00000350
        /*00b8*/ 	.word	0x000000ff
        /*00bc*/ 	.word	0x00032018
        /*00c0*/ 	.short	0x0100
        /*00c2*/ 	.byte	0x08
	.zero		1


	//   ....[7]....
        /*00c4*/ 	.word	0x00000360
        /*00c8*/ 	.word	0x000000ff
        /*00cc*/ 	.word	0x00032040
        /*00d0*/ 	.short	0x0100
        /*00d2*/ 	.byte	0x08
	.zero		1


	//   ....[8]....
        /*00d4*/ 	.word	0x00000370
        /*00d8*/ 	.word	0x000000ff
        /*00dc*/ 	.word	0x00032020
        /*00e0*/ 	.short	0x0100
        /*00e2*/ 	.byte	0x08
	.zero		1


	//   ....[9]....
        /*00e4*/ 	.word	0x00000380
        /*00e8*/ 	.word	0x000000ff
        /*00ec*/ 	.word	0x00032048
        /*00f0*/ 	.short	0x0100
        /*00f2*/ 	.byte	0x08
	.zero		1


	//   ....[10]....
        /*00f4*/ 	.word	0x00000f30
        /*00f8*/ 	.word	0x00000006
        /*00fc*/ 	.word	0x00032000
        /*0100*/ 	.short	0x010a
        /*0102*/ 	.byte	0x3f
	.zero		1


	//   ....[11]....
        /*0104*/ 	.word	0x000015d0
        /*0108*/ 	.word	0x00000008
        /*010c*/ 	.word	0x00032000
        /*0110*/ 	.short	0x010a
        /*0112*/ 	.byte	0x3f
	.zero		1


	//   ....[12]....
        /*0114*/ 	.word	0x00001b20
        /*0118*/ 	.word	0x00000007
        /*011c*/ 	.word	0x00000000
        /*0120*/ 	.short	0x0101
        /*0122*/ 	.byte	0x3f
	.zero		1


	//   ....[13]....
        /*0124*/ 	.word	0x00001d50
        /*0128*/ 	.word	0x00000003
        /*012c*/ 	.word	0x00000000
        /*0130*/ 	.short	0x0101
        /*0132*/ 	.byte	0x3f
	.zero		1


	//   ....[14]....
        /*0134*/ 	.word	0x0000c260
        /*0138*/ 	.word	0x0000000d
        /*013c*/ 	.word	0x00032028
        /*0140*/ 	.short	0x010a
        /*0142*/ 	.byte	0x3f
	.zero		1


	//   ....[15]....
        /*0144*/ 	.word	0x0000ca70
        /*0148*/ 	.word	0x00000004
        /*014c*/ 	.word	0x00000000
        /*0150*/ 	.short	0x010a
        /*0152*/ 	.byte	0x3f
	.zero		1


	//   ....[16]....
        /*0154*/ 	.word	0x0000cb20
        /*0158*/ 	.word	0x00000000
        /*015c*/ 	.word	0x00000000
        /*0160*/ 	.short	0x010a
        /*0162*/ 	.byte	0x3f
	.zero		1


	//   ....[17]....
        /*0164*/ 	.word	0x0000cbd0
        /*0168*/ 	.word	0x00000000
        /*016c*/ 	.word	0x00000000
        /*0170*/ 	.short	0x010a
        /*0172*/ 	.byte	0x3f
	.zero		1


	//   ....[18]....
        /*0174*/ 	.word	0x0000cc80
        /*0178*/ 	.word	0x00000000
        /*017c*/ 	.word	0x00000000
        /*0180*/ 	.short	0x010a
        /*0182*/ 	.byte	0x3f
	.zero		1


	//   ....[19]....
        /*0184*/ 	.word	0x0000cd30
        /*0188*/ 	.word	0x00000003
        /*018c*/ 	.word	0x00000000
        /*0190*/ 	.short	0x010a
        /*0192*/ 	.byte	0x3f
	.zero		1


	//----- nvinfo : EIATTR_NUM_MBARRIERS
	.align		4
.L_26:
        /*0194*/ 	.byte	0x03, 0x38
        /*0196*/ 	.short	0x000a


	//----- nvinfo : EIATTR_EXIT_INSTR_OFFSETS
	.align		4
        /*0198*/ 	.byte	0x04, 0x1c
        /*019a*/ 	.short	(.L_28 - .L_27)


	//   ....[0]....
.L_27:
        /*019c*/ 	.word	0x00000a60


	//   ....[1]....
        /*01a0*/ 	.word	0x00001eb0


	//   ....[2]....
        /*01a4*/ 	.word	0x00008df0


	//   ....[3]....
        /*01a8*/ 	.word	0x00008e20


	//   ....[4]....
        /*01ac*/ 	.word	0x0000c030


	//   ....[5]....
        /*01b0*/ 	.word	0x0000c060


	//   ....[6]....
        /*01b4*/ 	.word	0x0000c080


	//   ....[7]....
        /*01b8*/ 	.word	0x0000c960


	//   ....[8]....
        /*01bc*/ 	.word	0x0000cd60


	//----- nvinfo : EIATTR_MAX_THREADS
	.align		4
.L_28:
        /*01c0*/ 	.byte	0x04, 0x05
        /*01c2*/ 	.short	(.L_30 - .L_29)
.L_29:
        /*01c4*/ 	.word	0x00000100
        /*01c8*/ 	.word	0x00000001
        /*01cc*/ 	.word	0x00000001


	//----- nvinfo : EIATTR_CRS_STACK_SIZE
	.align		4
.L_30:
        /*01d0*/ 	.byte	0x04, 0x1e
        /*01d2*/ 	.short	(.L_32 - .L_31)
.L_31:
        /*01d4*/ 	.word	0x00000000


	//----- nvinfo : EIATTR_CBANK_PARAM_SIZE
	.align		4
.L_32:
        /*01d8*/ 	.byte	0x03, 0x19
        /*01da*/ 	.short	0x0470


	//----- nvinfo : EIATTR_PARAM_CBANK
	.align		4
        /*01dc*/ 	.byte	0x04, 0x0a
        /*01de*/ 	.short	(.L_34 - .L_33)
	.align		4
.L_33:
        /*01e0*/ 	.word	index@(.nv.constant0._ZN7cutlass13device_kernelINS_4conv6kernel13ConvUniversalINS1_16ConvProblemShapeILNS1_8OperatorE0ELi3EEENS1_10collective14CollectiveConvINS1_46MainloopSm90TmaGmmaWarpSpecializedImplicitGemmILS5_0ELi5ELi3EN4cute5tupleIJNSA_1CILi2EEENSC_ILi1EEESE_EEENS1_36KernelImplicitTmaWarpSpecializedSm90ELi1EEENSB_IJNSC_ILi256EEENSC_ILi64EEENSB_IJNSC_ILi32EEEEEEEEENS_10tfloat32_tESN_NSA_8TiledMMAINSA_8MMA_AtomIJNSA_4SM904GMMA29MMA_64x64x8_F32TF32TF32_SS_TNILNSR_7ScaleInE1ELST_1EEEEEENSA_6LayoutINSB_IJSE_SE_SE_EEENSB_IJNSC_ILi0EEESY_SY_EEEEENSB_IJNSA_10UnderscoreES11_S11_EEEEENS7_6detail26Sm90ImplicitGemmTileTraitsINSA_20SM90_TMA_LOAD_IM2COLENSA_14ComposedLayoutINSA_7SwizzleILi3ELi4ELi3EEENSA_18smem_ptr_flag_bitsILi32EEENSW_INSB_IJNSB_IJNSC_ILi8EEESK_EEENSB_IJSK_SE_EEENSB_IJSE_NSC_ILi5EEEEEEEEENSB_IJNSB_IJSK_SI_EEENSB_IJSE_SY_EEENSB_IJSY_NSC_ILi8192EEEEEEEEEEEEEvEENS15_INSA_23SM90_TMA_LOAD_MULTICASTENS17_IS19_S1B_NSW_INSB_IJNSB_IJS1C_S1C_EEES1E_S1G_EEENSB_IJS1I_S1J_NSB_IJSY_NSC_ILi2048EEEEEEEEEEEEEvEEEENS_8epilogue10collective6detail29Sm90TmaWarpSpecializedAdapterINS21_15DefaultEpilogueISN_NSB_IJNSB_IJllllEEESE_SY_EEES26_NS20_6thread17LinearCombinationISN_Li1EffLNS27_9ScaleType4KindE0ELNS_15FloatRoundStyleE2ESN_EENS_4gemm15EpilogueDefaultEEEEEvvEEEEvNT_6ParamsE)
        /*01e4*/ 	.short	0x0210
        /*01e6*/ 	.short	0x0470


	//----- nvinfo : EIATTR_SW_WAR
	.align		4
.L_34:
        /*01e8*/ 	.byte	0x04, 0x36
        /*01ea*/ 	.short	(.L_36 - .L_35)
.L_35:
        /*01ec*/ 	.word	0x00000008
.L_36:


//--------------------- .nv.callgraph             --------------------------
	.section	.nv.callgraph,"",@"SHT_CUDA_CALLGRAPH"
	.align	4
	.sectionentsize	8
	.align		4
        /*0000*/ 	.word	0x00000000
	.align		4
        /*0004*/ 	.word	0xffffffff
	.align		4
        /*0008*/ 	.word	0x00000000
	.align		4
        /*000c*/ 	.word	0xfffffffe
	.align		4
        /*0010*/ 	.word	0x00000000
	.align		4
        /*0014*/ 	.word	0xfffffffd
	.align		4
        /*0018*/ 	.word	0x00000000
	.align		4
        /*001c*/ 	.word	0xfffffffc


//--------------------- .nv.constant4             --------------------------
	.section	.nv.constant4,"a",@progbits
	.align	8
	.align		8
.nv.constant4:
        /*0000*/ 	.dword	_ZN39_INTERNAL_a6440cd7_4_k_cu_05f7ae8c_29364cuda3std3__45__cpo5beginE
	.align		8
        /*0008*/ 	.dword	_ZN39_INTERNAL_a6440cd7_4_k_cu_05f7ae8c_29364cuda3std3__45__cpo3endE
	.align		8
        /*0010*/ 	.dword	_ZN39_INTERNAL_a6440cd7_4_k_cu_05f7ae8c_29364cuda3std3__45__cpo6cbeginE
	.align		8
        /*0018*/ 	.dword	_ZN39_INTERNAL_a6440cd7_4_k_cu_05f7ae8c_29364cuda3std3__45__cpo4cendE
	.align		8
        /*0020*/ 	.dword	_ZN39_INTERNAL_a6440cd7_4_k_cu_05f7ae8c_29364cuda3std3__441_GLOBAL__N__a6440cd7_4_k_cu_05f7ae8c_29366ignoreE
	.align		8
        /*0028*/ 	.dword	_ZN39_INTERNAL_a6440cd7_4_k_cu_05f7ae8c_29364cuda3std3__419piecewise_constructE
	.align		8
        /*0030*/ 	.dword	_ZN39_INTERNAL_a6440cd7_4_k_cu_05f7ae8c_29364cuda3std3__48in_placeE
	.align		8
        /*0038*/ 	.dword	_ZN39_INTERNAL_a6440cd7_4_k_cu_05f7ae8c_29364cuda3std6ranges3__45__cpo4swapE
	.align		8
        /*0040*/ 	.dword	_ZN39_INTERNAL_a6440cd7_4_k_cu_05f7ae8c_29364cuda3std6ranges3__45__cpo9iter_moveE
	.align		8
        /*0048*/ 	.dword	_ZN39_INTERNAL_a6440cd7_4_k_cu_05f7ae8c_29364cute7productE
	.align		8
        /*0050*/ 	.dword	_ZN39_INTERNAL_a6440cd7_4_k_cu_05f7ae8c_29364cute1_E


//--------------------- .text._ZN7cutlass13device_kernelINS_4conv6kernel13ConvUniversalINS1_16ConvProblemShapeILNS1_8OperatorE0ELi3EEENS1_10collective14CollectiveConvINS1_46MainloopSm90TmaGmmaWarpSpecializedImplicitGemmILS5_0ELi5ELi3EN4cute5tupleIJNSA_1CILi2EEENSC_ILi1EEESE_EEENS1_36KernelImplicitTmaWarpSpecializedSm90ELi1EEENSB_IJNSC_ILi256EEENSC_ILi64EEENSB_IJNSC_ILi32EEEEEEEEENS_10tfloat32_tESN_NSA_8TiledMMAINSA_8MMA_AtomIJNSA_4SM904GMMA29MMA_64x64x8_F32TF32TF32_SS_TNILNSR_7ScaleInE1ELST_1EEEEEENSA_6LayoutINSB_IJSE_SE_SE_EEENSB_IJNSC_ILi0EEESY_SY_EEEEENSB_IJNSA_10UnderscoreES11_S11_EEEEENS7_6detail26Sm90ImplicitGemmTileTraitsINSA_20SM90_TMA_LOAD_IM2COLENSA_14ComposedLayoutINSA_7SwizzleILi3ELi4ELi3EEENSA_18smem_ptr_flag_bitsILi32EEENSW_INSB_IJNSB_IJNSC_ILi8EEESK_EEENSB_IJSK_SE_EEENSB_IJSE_NSC_ILi5EEEEEEEEENSB_IJNSB_IJSK_SI_EEENSB_IJSE_SY_EEENSB_IJSY_NSC_ILi8192EEEEEEEEEEEEEvEENS15_INSA_23SM90_TMA_LOAD_MULTICASTENS17_IS19_S1B_NSW_INSB_IJNSB_IJS1C_S1C_EEES1E_S1G_EEENSB_IJS1I_S1J_NSB_IJSY_NSC_ILi2048EEEEEEEEEEEEEvEEEENS_8epilogue10collective6detail29Sm90TmaWarpSpecializedAdapterINS21_15DefaultEpilogueISN_NSB_IJNSB_IJllllEEESE_SY_EEES26_NS20_6thread17LinearCombinationISN_Li1EffLNS27_9ScaleType4KindE0ELNS_15FloatRoundStyleE2ESN_EENS_4gemm15EpilogueDefaultEEEEEvvEEEEvNT_6ParamsE --------------------------
	.section	.text._ZN7cutlass13device_kernelINS_4conv6kernel13ConvUniversalINS1_16ConvProblemShapeILNS1_8OperatorE0ELi3EEENS1_10collective14CollectiveConvINS1_46MainloopSm90TmaGmmaWarpSpecializedImplicitGemmILS5_0ELi5ELi3EN4cute5tupleIJNSA_1CILi2EEENSC_ILi1EEESE_EEENS1_36KernelImplicitTmaWarpSpecializedSm90ELi1EEENSB_IJNSC_ILi256EEENSC_ILi64EEENSB_IJNSC_ILi32EEEEEEEEENS_10tfloat32_tESN_NSA_8TiledMMAINSA_8MMA_AtomIJNSA_4SM904GMMA29MMA_64x64x8_F32TF32TF32_SS_TNILNSR_7ScaleInE1ELST_1EEEEEENSA_6LayoutINSB_IJSE_SE_SE_EEENSB_IJNSC_ILi0EEESY_SY_EEEEENSB_IJNSA_10UnderscoreES11_S11_EEEEENS7_6detail26Sm90ImplicitGemmTileTraitsINSA_20SM90_TMA_LOAD_IM2COLENSA_14ComposedLayoutINSA_7SwizzleILi3ELi4ELi3EEENSA_18smem_ptr_flag_bitsILi32EEENSW_INSB_IJNSB_IJNSC_ILi8EEESK_EEENSB_IJSK_SE_EEENSB_IJSE_NSC_ILi5EEEEEEEEENSB_IJNSB_IJSK_SI_EEENSB_IJSE_SY_EEENSB_IJSY_NSC_ILi8192EEEEEEEEEEEEEvEENS15_INSA_23SM90_TMA_LOAD_MULTICASTENS17_IS19_S1B_NSW_INSB_IJNSB_IJS1C_S1C_EEES1E_S1G_EEENSB_IJS1I_S1J_NSB_IJSY_NSC_ILi2048EEEEEEEEEEEEEvEEEENS_8epilogue10collective6detail29Sm90TmaWarpSpecializedAdapterINS21_15DefaultEpilogueISN_NSB_IJNSB_IJllllEEESE_SY_EEES26_NS20_6thread17LinearCombinationISN_Li1EffLNS27_9ScaleType4KindE0ELNS_15FloatRoundStyleE2ESN_EENS_4gemm15EpilogueDefaultEEEEEvvEEEEvNT_6ParamsE,"ax",@progbits
	.align	128
.text._ZN7cutlass13device_kernelINS_4conv6kernel13ConvUniversalINS1_16ConvProblemShapeILNS1_8OperatorE0ELi3EEENS1_10collective14CollectiveConvINS1_46MainloopSm90TmaGmmaWarpSpecializedImplicitGemmILS5_0ELi5ELi3EN4cute5tupleIJNSA_1CILi2EEENSC_ILi1EEESE_EEENS1_36KernelImplicitTmaWarpSpecializedSm90ELi1EEENSB_IJNSC_ILi256EEENSC_ILi64EEENSB_IJNSC_ILi32EEEEEEEEENS_10tfloat32_tESN_NSA_8TiledMMAINSA_8MMA_AtomIJNSA_4SM904GMMA29MMA_64x64x8_F32TF32TF32_SS_TNILNSR_7ScaleInE1ELST_1EEEEEENSA_6LayoutINSB_IJSE_SE_SE_EEENSB_IJNSC_ILi0EEESY_SY_EEEEENSB_IJNSA_10UnderscoreES11_S11_EEEEENS7_6detail26Sm90ImplicitGemmTileTraitsINSA_20SM90_TMA_LOAD_IM2COLENSA_14ComposedLayoutINSA_7SwizzleILi3ELi4ELi3EEENSA_18smem_ptr_flag_bitsILi32EEENSW_INSB_IJNSB_IJNSC_ILi8EEESK_EEENSB_IJSK_SE_EEENSB_IJSE_NSC_ILi5EEEEEEEEENSB_IJNSB_IJSK_SI_EEENSB_IJSE_SY_EEENSB_IJSY_NSC_ILi8192EEEEEEEEEEEEEvEENS15_INSA_23SM90_TMA_LOAD_MULTICASTENS17_IS19_S1B_NSW_INSB_IJNSB_IJS1C_S1C_EEES1E_S1G_EEENSB_IJS1I_S1J_NSB_IJSY_NSC_ILi2048EEEEEEEEEEEEEvEEEENS_8epilogue10collective6detail29Sm90TmaWarpSpecializedAdapterINS21_15DefaultEpilogueISN_NSB_IJNSB_IJllllEEESE_SY_EEES26_NS20_6thread17LinearCombinationISN_Li1EffLNS27_9ScaleType4KindE0ELNS_15FloatRoundStyleE2ESN_EENS_4gemm15EpilogueDefaultEEEEEvvEEEEvNT_6ParamsE:
        .type           _ZN7cutlass13device_kernelINS_4conv6kernel13ConvUniversalINS1_16ConvProblemShapeILNS1_8OperatorE0ELi3EEENS1_10collective14CollectiveConvINS1_46MainloopSm90TmaGmmaWarpSpecializedImplicitGemmILS5_0ELi5ELi3EN4cute5tupleIJNSA_1CILi2EEENSC_ILi1EEESE_EEENS1_36KernelImplicitTmaWarpSpecializedSm90ELi1EEENSB_IJNSC_ILi256EEENSC_ILi64EEENSB_IJNSC_ILi32EEEEEEEEENS_10tfloat32_tESN_NSA_8TiledMMAINSA_8MMA_AtomIJNSA_4SM904GMMA29MMA_64x64x8_F32TF32TF32_SS_TNILNSR_7ScaleInE1ELST_1EEEEEENSA_6LayoutINSB_IJSE_SE_SE_EEENSB_IJNSC_ILi0EEESY_SY_EEEEENSB_IJNSA_10UnderscoreES11_S11_EEEEENS7_6detail26Sm90ImplicitGemmTileTraitsINSA_20SM90_TMA_LOAD_IM2COLENSA_14ComposedLayoutINSA_7SwizzleILi3ELi4ELi3EEENSA_18smem_ptr_flag_bitsILi32EEENSW_INSB_IJNSB_IJNSC_ILi8EEESK_EEENSB_IJSK_SE_EEENSB_IJSE_NSC_ILi5EEEEEEEEENSB_IJNSB_IJSK_SI_EEENSB_IJSE_SY_EEENSB_IJSY_NSC_ILi8192EEEEEEEEEEEEEvEENS15_INSA_23SM90_TMA_LOAD_MULTICASTENS17_IS19_S1B_NSW_INSB_IJNSB_IJS1C_S1C_EEES1E_S1G_EEENSB_IJS1I_S1J_NSB_IJSY_NSC_ILi2048EEEEEEEEEEEEEvEEEENS_8epilogue10collective6detail29Sm90TmaWarpSpecializedAdapterINS21_15DefaultEpilogueISN_NSB_IJNSB_IJllllEEESE_SY_EEES26_NS20_6thread17LinearCombinationISN_Li1EffLNS27_9ScaleType4KindE0ELNS_15FloatRoundStyleE2ESN_EENS_4gemm15EpilogueDefaultEEEEEvvEEEEvNT_6ParamsE,@function
        .size           _ZN7cutlass13device_kernelINS_4conv6kernel13ConvUniversalINS1_16ConvProblemShapeILNS1_8OperatorE0ELi3EEENS1_10collective14CollectiveConvINS1_46MainloopSm90TmaGmmaWarpSpecializedImplicitGemmILS5_0ELi5ELi3EN4cute5tupleIJNSA_1CILi2EEENSC_ILi1EEESE_EEENS1_36KernelImplicitTmaWarpSpecializedSm90ELi1EEENSB_IJNSC_ILi256EEENSC_ILi64EEENSB_IJNSC_ILi32EEEEEEEEENS_10tfloat32_tESN_NSA_8TiledMMAINSA_8MMA_AtomIJNSA_4SM904GMMA29MMA_64x64x8_F32TF32TF32_SS_TNILNSR_7ScaleInE1ELST_1EEEEEENSA_6LayoutINSB_IJSE_SE_SE_EEENSB_IJNSC_ILi0EEESY_SY_EEEEENSB_IJNSA_10UnderscoreES11_S11_EEEEENS7_6detail26Sm90ImplicitGemmTileTraitsINSA_20SM90_TMA_LOAD_IM2COLENSA_14ComposedLayoutINSA_7SwizzleILi3ELi4ELi3EEENSA_18smem_ptr_flag_bitsILi32EEENSW_INSB_IJNSB_IJNSC_ILi8EEESK_EEENSB_IJSK_SE_EEENSB_IJSE_NSC_ILi5EEEEEEEEENSB_IJNSB_IJSK_SI_EEENSB_IJSE_SY_EEENSB_IJSY_NSC_ILi8192EEEEEEEEEEEEEvEENS15_INSA_23SM90_TMA_LOAD_MULTICASTENS17_IS19_S1B_NSW_INSB_IJNSB_IJS1C_S1C_EEES1E_S1G_EEENSB_IJS1I_S1J_NSB_IJSY_NSC_ILi2048EEEEEEEEEEEEEvEEEENS_8epilogue10collective6detail29Sm90TmaWarpSpecializedAdapterINS21_15DefaultEpilogueISN_NSB_IJNSB_IJllllEEESE_SY_EEES26_NS20_6thread17LinearCombinationISN_Li1EffLNS27_9ScaleType4KindE0ELNS_15FloatRoundStyleE2ESN_EENS_4gemm15EpilogueDefaultEEEEEvvEEEEvNT_6ParamsE,(.L_x_260 - _ZN7cutlass13device_kernelINS_4conv6kernel13ConvUniversalINS1_16ConvProblemShapeILNS1_8OperatorE0ELi3EEENS1_10collective14CollectiveConvINS1_46MainloopSm90TmaGmmaWarpSpecializedImplicitGemmILS5_0ELi5ELi3EN4cute5tupleIJNSA_1CILi2EEENSC_ILi1EEESE_EEENS1_36KernelImplicitTmaWarpSpecializedSm90ELi1EEENSB_IJNSC_ILi256EEENSC_ILi64EEENSB_IJNSC_ILi32EEEEEEEEENS_10tfloat32_tESN_NSA_8TiledMMAINSA_8MMA_AtomIJNSA_4SM904GMMA29MMA_64x64x8_F32TF32TF32_SS_TNILNSR_7ScaleInE1ELST_1EEEEEENSA_6LayoutINSB_IJSE_SE_SE_EEENSB_IJNSC_ILi0EEESY_SY_EEEEENSB_IJNSA_10UnderscoreES11_S11_EEEEENS7_6detail26Sm90ImplicitGemmTileTraitsINSA_20SM90_TMA_LOAD_IM2COLENSA_14ComposedLayoutINSA_7SwizzleILi3ELi4ELi3EEENSA_18smem_ptr_flag_bitsILi32EEENSW_INSB_IJNSB_IJNSC_ILi8EEESK_EEENSB_IJSK_SE_EEENSB_IJSE_NSC_ILi5EEEEEEEEENSB_IJNSB_IJSK_SI_EEENSB_IJSE_SY_EEENSB_IJSY_NSC_ILi8192EEEEEEEEEEEEEvEENS15_INSA_23SM90_TMA_LOAD_MULTICASTENS17_IS19_S1B_NSW_INSB_IJNSB_IJS1C_S1C_EEES1E_S1G_EEENSB_IJS1I_S1J_NSB_IJSY_NSC_ILi2048EEEEEEEEEEEEEvEEEENS_8epilogue10collective6detail29Sm90TmaWarpSpecializedAdapterINS21_15DefaultEpilogueISN_NSB_IJNSB_IJllllEEESE_SY_EEES26_NS20_6thread17LinearCombinationISN_Li1EffLNS27_9ScaleType4KindE0ELNS_15FloatRoundStyleE2ESN_EENS_4gemm15EpilogueDefaultEEEEEvvEEEEvNT_6ParamsE)
        .other          _ZN7cutlass13device_kernelINS_4conv6kernel13ConvUniversalINS1_16ConvProblemShapeILNS1_8OperatorE0ELi3EEENS1_10collective14CollectiveConvINS1_46MainloopSm90TmaGmmaWarpSpecializedImplicitGemmILS5_0ELi5ELi3EN4cute5tupleIJNSA_1CILi2EEENSC_ILi1EEESE_EEENS1_36KernelImplicitTmaWarpSpecializedSm90ELi1EEENSB_IJNSC_ILi256EEENSC_ILi64EEENSB_IJNSC_ILi32EEEEEEEEENS_10tfloat32_tESN_NSA_8TiledMMAINSA_8MMA_AtomIJNSA_4SM904GMMA29MMA_64x64x8_F32TF32TF32_SS_TNILNSR_7ScaleInE1ELST_1EEEEEENSA_6LayoutINSB_IJSE_SE_SE_EEENSB_IJNSC_ILi0EEESY_SY_EEEEENSB_IJNSA_10UnderscoreES11_S11_EEEEENS7_6detail26Sm90ImplicitGemmTileTraitsINSA_20SM90_TMA_LOAD_IM2COLENSA_14ComposedLayoutINSA_7SwizzleILi3ELi4ELi3EEENSA_18smem_ptr_flag_bitsILi32EEENSW_INSB_IJNSB_IJNSC_ILi8EEESK_EEENSB_IJSK_SE_EEENSB_IJSE_NSC_ILi5EEEEEEEEENSB_IJNSB_IJSK_SI_EEENSB_IJSE_SY_EEENSB_IJSY_NSC_ILi8192EEEEEEEEEEEEEvEENS15_INSA_23SM90_TMA_LOAD_MULTICASTENS17_IS19_S1B_NSW_INSB_IJNSB_IJS1C_S1C_EEES1E_S1G_EEENSB_IJS1I_S1J_NSB_IJSY_NSC_ILi2048EEEEEEEEEEEEEvEEEENS_8epilogue10collective6detail29Sm90TmaWarpSpecializedAdapterINS21_15DefaultEpilogueISN_NSB_IJNSB_IJllllEEESE_SY_EEES26_NS20_6thread17LinearCombinationISN_Li1EffLNS27_9ScaleType4KindE0ELNS_15FloatRoundStyleE2ESN_EENS_4gemm15EpilogueDefaultEEEEEvvEEEEvNT_6ParamsE,@"STO_CUDA_ENTRY STV_DEFAULT"
_ZN7cutlass13device_kernelINS_4conv6kernel13ConvUniversalINS1_16ConvProblemShapeILNS1_8OperatorE0ELi3EEENS1_10collective14CollectiveConvINS1_46MainloopSm90TmaGmmaWarpSpecializedImplicitGemmILS5_0ELi5ELi3EN4cute5tupleIJNSA_1CILi2EEENSC_ILi1EEESE_EEENS1_36KernelImplicitTmaWarpSpecializedSm90ELi1EEENSB_IJNSC_ILi256EEENSC_ILi64EEENSB_IJNSC_ILi32EEEEEEEEENS_10tfloat32_tESN_NSA_8TiledMMAINSA_8MMA_AtomIJNSA_4SM904GMMA29MMA_64x64x8_F32TF32TF32_SS_TNILNSR_7ScaleInE1ELST_1EEEEEENSA_6LayoutINSB_IJSE_SE_SE_EEENSB_IJNSC_ILi0EEESY_SY_EEEEENSB_IJNSA_10UnderscoreES11_S11_EEEEENS7_6detail26Sm90ImplicitGemmTileTraitsINSA_20SM90_TMA_LOAD_IM2COLENSA_14ComposedLayoutINSA_7SwizzleILi3ELi4ELi3EEENSA_18smem_ptr_flag_bitsILi32EEENSW_INSB_IJNSB_IJNSC_ILi8EEESK_EEENSB_IJSK_SE_EEENSB_IJSE_NSC_ILi5EEEEEEEEENSB_IJNSB_IJSK_SI_EEENSB_IJSE_SY_EEENSB_IJSY_NSC_ILi8192EEEEEEEEEEEEEvEENS15_INSA_23SM90_TMA_LOAD_MULTICASTENS17_IS19_S1B_NSW_INSB_IJNSB_IJS1C_S1C_EEES1E_S1G_EEENSB_IJS1I_S1J_NSB_IJSY_NSC_ILi2048EEEEEEEEEEEEEvEEEENS_8epilogue10collective6detail29Sm90TmaWarpSpecializedAdapterINS21_15DefaultEpilogueISN_NSB_IJNSB_IJllllEEESE_SY_EEES26_NS20_6thread17LinearCombinationISN_Li1EffLNS27_9ScaleType4KindE0ELNS_15FloatRoundStyleE2ESN_EENS_4gemm15EpilogueDefaultEEEEEvvEEEEvNT_6ParamsE:
[----:B------:R-:W-:Y:S01]  /*0000*/  LDC R1, c[0x0][0x28] ;  /* 0x00000a00ff017b82 */ /* 0x000fe20000000800 */
[----:B------:R-:W0:Y:S01]  /*0010*/  S2R R9, SR_TID.X ;  /* 0x0000000000097919 */ /* 0x000e220000002100 */
[----:B------:R-:W-:Y:S01]  /*0020*/  ELECT P0, URZ, PT ;  /* 0x00000000003f782f */ /* 0x000fe20003800000 */
[----:B------:R-:W-:Y:S01]  /*0030*/  BSSY B0, `(.L_x_0) ;  /* 0x0000010000007945 */ /* 0x000fe20003800000 */
[----:B------:R-:W1:Y:S01]  /*0040*/  S2R R10, SR_CTAID.X ;  /* 0x00000000000a7919 */ /* 0x000e620000002500 */
[--C-:B0-----:R-:W-:Y:S02]  /*0050*/  SHF.R.U32.HI R0, RZ, 0x5, R9.reuse ;  /* 0x00000005ff007819 */ /* 0x101fe40000011609 */
[----:B------:R-:W-:-:S03]  /*0060*/  SHF.R.U32.HI R3, RZ, 0x7, R9 ;  /* 0x00000007ff037819 */ /* 0x000fc60000011609 */
[----:B------:R-:W0:Y:S04]  /*0070*/  SHFL.IDX PT, R2, R0, RZ, 0x1f ;  /* 0x00001fff00027589 */ /* 0x000e2800000e0000 */
[----:B------:R2:W3:Y:S01]  /*0080*/  SHFL.IDX PT, R8, R3, RZ, 0x1f ;  /* 0x00001fff03087589 */ /* 0x0004e200000e0000 */
[----:B0-----:R-:W-:-:S13]  /*0090*/  ISETP.NE.OR P0, PT, R2, RZ, !P0 ;  /* 0x000000ff0200720c */ /* 0x001fda0004705670 */
[----:B-123--:R-:W-:Y:S05]  /*00a0*/  @P0 BRA `(.L_x_1) ;  /* 0x0000000000200947 */ /* 0x00efea0003800000 */
[----:B------:R-:W-:Y:S02]  /*00b0*/  ULDC.64 UR4, c[0x0][0x198] ;  /* 0x0000660000047ab9 */ /* 0x000fe40000000a00 */
[----:B------:R-:W-:Y:S02]  /*00c0*/  UIADD3 UR6, UP0, UR4, 0xf0, URZ ;  /* 0x000000f004067890 */ /* 0x000fe4000ff1e03f */
[----:B------:R-:W-:Y:S02]  /*00d0*/  UIADD3 UR4, UP1, UR4, 0x270, URZ ;  /* 0x0000027004047890 */ /* 0x000fe4000ff3e03f */
[----:B------:R-:W-:Y:S02]  /*00e0*/  UIADD3.X UR7, URZ, UR5, URZ, UP0, !UPT ;  /* 0x000000053f077290 */ /* 0x000fe400087fe43f */
[----:B------:R-:W-:-:S07]  /*00f0*/  UIADD3.X UR5, URZ, UR5, URZ, UP1, !UPT ;  /* 0x000000053f057290 */ /* 0x000fce0008ffe43f */
[----:B------:R0:W-:Y:S02]  /*0100*/  UTMACCTL.PF [UR6] ;  /* 0x00000000060079b9 */ /* 0x0001e40008040000 */
[----:B------:R0:W-:Y:S02]  /*0110*/  UTMACCTL.PF [UR4] ;  /* 0x00000000040079b9 */ /* 0x0001e40008040000 */
[----:B0-----:R-:W-:Y:S01]  /*0120*/  NOP ;  /* 0x0000000000007918 */ /* 0x001fe20000000000 */
.L_x_1:
[----:B------:R-:W-:Y:S05]  /*0130*/  BSYNC B0 ;  /* 0x0000000000007941 */ /* 0x000fea0003800000 */
.L_x_0:
[----:B------:R-:W0:Y:S01]  /*0140*/  SHFL.IDX PT, R0, R0, RZ, 0x1f ;  /* 0x00001fff00007589 */ /* 0x000e2200000e0000 */
[----:B------:R-:W-:Y:S02]  /*0150*/  SHF.R.S32.HI R4, RZ, 0x1f, R9 ;  /* 0x0000001fff047819 */ /* 0x000fe40000011409 */
[----:B------:R-:W-:Y:S01]  /*0160*/  I2FP.F32.U32 R6, R10 ;  /* 0x0000000a00067245 */ /* 0x000fe20000201000 */
[----:B------:R-:W1:Y:S01]  /*0170*/  S2R R13, SR_CTAID.Y ;  /* 0x00000000000d7919 */ /* 0x000e620000002600 */
[----:B------:R-:W-:-:S04]  /*0180*/  LEA.HI R4, R4, R9, RZ, 0x7 ;  /* 0x0000000904047211 */ /* 0x000fc800078f38ff */
[----:B------:R-:W-:-:S05]  /*0190*/  LOP3.LUT R4, R4, 0xffffff80, RZ, 0xc0, !PT ;  /* 0xffffff8004047812 */ /* 0x000fca00078ec0ff */
[----:B------:R-:W-:-:S05]  /*01a0*/  IMAD.IADD R12, R9, 0x1, -R4 ;  /* 0x00000001090c7824 */ /* 0x000fca00078e0a04 */
[----:B------:R-:W-:-:S04]  /*01b0*/  SHF.R.S32.HI R3, RZ, 0x1f, R12 ;  /* 0x0000001fff037819 */ /* 0x000fc8000001140c */
[----:B------:R-:W-:Y:S02]  /*01c0*/  LEA.HI R3, R3, R12, RZ, 0x3 ;  /* 0x0000000c03037211 */ /* 0x000fe400078f18ff */
[----:B0-----:R-:W-:Y:S02]  /*01d0*/  ISETP.NE.AND P0, PT, R0, RZ, PT ;  /* 0x000000ff0000720c */ /* 0x001fe40003f05270 */
[--C-:B------:R-:W-:Y:S02]  /*01e0*/  SHF.R.S32.HI R4, RZ, 0x3, R3.reuse ;  /* 0x00000003ff047819 */ /* 0x100fe40000011403 */
[----:B------:R-:W-:Y:S02]  /*01f0*/  SHF.R.S32.HI R3, RZ, 0x1f, R3 ;  /* 0x0000001fff037819 */ /* 0x000fe40000011403 */
[----:B------:R-:W-:-:S07]  /*0200*/  SHF.R.S32.HI R5, RZ, 0x1f, R0 ;  /* 0x0000001fff057819 */ /* 0x000fce0000011400 */
[----:B-1----:R-:W-:Y:S05]  /*0210*/  @P0 BRA `(.L_x_2) ;  /* 0x0000000000600947 */ /* 0x002fea0003800000 */
[----:B------:R-:W0:Y:S01]  /*0220*/  S2UR UR8, SR_CgaCtaId ;  /* 0x00000000000879c3 */ /* 0x000e220000008800 */
[----:B------:R-:W-:Y:S01]  /*0230*/  UMOV UR4, 0x400 ;  /* 0x0000040000047882 */ /* 0x000fe20000000000 */
[----:B------:R-:W-:Y:S01]  /*0240*/  UMOV UR5, 0x1 ;  /* 0x0000000100057882 */ /* 0x000fe20000000000 */
[----:B------:R-:W-:Y:S01]  /*0250*/  UMOV UR6, 0x2 ;  /* 0x0000000200067882 */ /* 0x000fe20000000000 */
[----:B------:R-:W-:Y:S01]  /*0260*/  ELECT P0, URZ, PT ;  /* 0x00000000003f782f */ /* 0x000fe20003800000 */
[----:B------:R-:W-:-:S04]  /*0270*/  UIADD3 UR6, -UR6, 0x100000, URZ ;  /* 0x0010000006067890 */ /* 0x000fc8000fffe13f */
[----:B------:R-:W-:Y:S02]  /*0280*/  USHF.L.U32 UR7, UR6, 0xb, URZ ;  /* 0x0000000b06077899 */ /* 0x000fe4000800063f */
[----:B------:R-:W-:Y:S02]  /*0290*/  USHF.L.U32 UR6, UR6, 0x1, URZ ;  /* 0x0000000106067899 */ /* 0x000fe4000800063f */
[----:B0-----:R-:W-:Y:S02]  /*02a0*/  ULEA UR8, UR8, UR4, 0x18 ;  /* 0x0000000408087291 */ /* 0x001fe4000f8ec03f */
[----:B------:R-:W-:-:S04]  /*02b0*/  UIADD3 UR4, -UR5, 0x100000, URZ ;  /* 0x0010000005047890 */ /* 0x000fc8000fffe13f */
[----:B------:R-:W-:Y:S02]  /*02c0*/  USHF.L.U32 UR5, UR4, 0xb, URZ ;  /* 0x0000000b04057899 */ /* 0x000fe4000800063f */
[----:B------:R-:W-:Y:S01]  /*02d0*/  USHF.L.U32 UR4, UR4, 0x1, URZ ;  /* 0x0000000104047899 */ /* 0x000fe2000800063f */
[----:B------:R-:W0:Y:S11]  /*02e0*/  FENCE.VIEW.ASYNC.S ;  /* 0x00000000000073c6 */ /* 0x000e360000000000 */
[----:B0-----:R0:W1:Y:S01]  /*02f0*/  SYNCS.EXCH.64 URZ, [UR8+0x32000], UR4 ;  /* 0x03200004083f75b2 */ /* 0x0010620008000100 */
[----:B------:R0:W2:Y:S01]  /*0300*/  SYNCS.EXCH.64 URZ, [UR8+0x32028], UR6 ;  /* 0x03202806083f75b2 */ /* 0x0000a20008000100 */
[----:B------:R0:W3:Y:S01]  /*0310*/  SYNCS.EXCH.64 URZ, [UR8+0x32008], UR4 ;  /* 0x03200804083f75b2 */ /* 0x0000e20008000100 */
[----:B------:R0:W4:Y:S01]  /*0320*/  SYNCS.EXCH.64 URZ, [UR8+0x32030], UR6 ;  /* 0x03203006083f75b2 */ /* 0x0001220008000100 */
[----:B------:R0:W0:Y:S01]  /*0330*/  SYNCS.EXCH.64 URZ, [UR8+0x32010], UR4 ;  /* 0x03201004083f75b2 */ /* 0x0000220008000100 */
[----:B------:R0:W0:Y:S01]  /*0340*/  SYNCS.EXCH.64 URZ, [UR8+0x32038], UR6 ;  /* 0x03203806083f75b2 */ /* 0x0000220008000100 */
[----:B------:R0:W0:Y:S01]  /*0350*/  SYNCS.EXCH.64 URZ, [UR8+0x32018], UR4 ;  /* 0x03201804083f75b2 */ /* 0x0000220008000100 */
[----:B------:R0:W0:Y:S01]  /*0360*/  SYNCS.EXCH.64 URZ, [UR8+0x32040], UR6 ;  /* 0x03204006083f75b2 */ /* 0x0000220008000100 */
[----:B------:R0:W0:Y:S01]  /*0370*/  SYNCS.EXCH.64 URZ, [UR8+0x32020], UR4 ;  /* 0x03202004083f75b2 */ /* 0x0000220008000100 */
[----:B------:R0:W0:Y:S01]  /*0380*/  SYNCS.EXCH.64 URZ, [UR8+0x32048], UR6 ;  /* 0x03204806083f75b2 */ /* 0x0000220008000100 */
[----:B------:R-:W-:Y:S01]  /*0390*/  NOP ;  /* 0x0000000000007918 */ /* 0x000fe20000000000 */
.L_x_2:
[----:B0-----:R-:W-:Y:S01]  /*03a0*/  ULDC UR4, c[0x0][0x150] ;  /* 0x0000540000047ab9 */ /* 0x001fe20000000800 */
[----:B------:R-:W-:Y:S01]  /*03b0*/  LEA.HI R3, R3, R4, RZ, 0x2 ;  /* 0x0000000403037211 */ /* 0x000fe200078f10ff */
[----:B------:R-:W-:Y:S01]  /*03c0*/  FMUL R6, R6, UR4 ;  /* 0x0000000406067c20 */ /* 0x000fe20008400000 */
[----:B------:R-:W-:Y:S01]  /*03d0*/  LEA.HI R5, R5, R0, RZ, 0x2 ;  /* 0x0000000005057211 */ /* 0x000fe200078f10ff */
[----:B------:R-:W-:Y:S01]  /*03e0*/  ULDC UR4, c[0x0][0x154] ;  /* 0x0000550000047ab9 */ /* 0x000fe20000000800 */
[----:B------:R-:W-:Y:S01]  /*03f0*/  LOP3.LUT R3, R3, 0xfffffffc, RZ, 0xc0, !PT ;  /* 0xfffffffc03037812 */ /* 0x000fe200078ec0ff */
[----:B------:R-:W0:Y:S01]  /*0400*/  LDC R11, c[0x0][0x140] ;  /* 0x00005000ff0b7b82 */ /* 0x000e220000000800 */
[----:B------:R-:W-:Y:S01]  /*0410*/  LOP3.LUT R5, R5, 0x3ffffffc, RZ, 0xc0, !PT ;  /* 0x3ffffffc05057812 */ /* 0x000fe200078ec0ff */
[----:B------:R-:W5:Y:S01]  /*0420*/  F2I.U32.TRUNC.NTZ R6, R6 ;  /* 0x0000000600067305 */ /* 0x000f62000020f000 */
[----:B------:R-:W-:Y:S01]  /*0430*/  LOP3.LUT P0, RZ, R12, 0x7, RZ, 0xc0, !PT ;  /* 0x000000070cff7812 */ /* 0x000fe2000780c0ff */
[----:B------:R-:W-:Y:S01]  /*0440*/  IMAD.IADD R3, R4, 0x1, -R3 ;  /* 0x0000000104037824 */ /* 0x000fe200078e0a03 */
[----:B------:R-:W-:Y:S01]  /*0450*/  I2FP.F32.U32 R4, R13 ;  /* 0x0000000d00047245 */ /* 0x000fe20000201000 */
[----:B------:R-:W-:Y:S01]  /*0460*/  IMAD.IADD R0, R0, 0x1, -R5 ;  /* 0x0000000100007824 */ /* 0x000fe200078e0a05 */
[----:B------:R-:W-:Y:S01]  /*0470*/  ISETP.NE.AND P3, PT, R8, 0x1, PT ;  /* 0x000000010800780c */ /* 0x000fe20003f65270 */
[----:B------:R-:W-:Y:S01]  /*0480*/  NOP ;  /* 0x0000000000007918 */ /* 0x000fe20000000000 */
[----:B------:R-:W-:Y:S01]  /*0490*/  NOP ;  /* 0x0000000000007918 */ /* 0x000fe20000000000 */
[----:B------:R-:W-:-:S02]  /*04a0*/  IMAD R0, R0, 0x4, R3 ;  /* 0x0000000400007824 */ /* 0x000fc400078e0203 */
[----:B------:R-:W-:Y:S01]  /*04b0*/  FMUL R7, R4, UR4 ;  /* 0x0000000404077c20 */ /* 0x000fe20008400000 */
[----:B------:R-:W-:Y:S02]  /*04c0*/  ULDC UR4, c[0x0][0x144] ;  /* 0x0000510000047ab9 */ /* 0x000fe40000000800 */
[C---:B------:R-:W-:Y:S01]  /*04d0*/  LEA.HI R3, R0.reuse, R0, RZ, 0x1 ;  /* 0x0000000000037211 */ /* 0x040fe200078f08ff */
[----:B-----5:R-:W-:Y:S02]  /*04e0*/  IMAD.MOV R5, RZ, RZ, -R6 ;  /* 0x000000ffff057224 */ /* 0x020fe400078e0a06 */
[----:B------:R-:W5:Y:S01]  /*04f0*/  F2I.U32.TRUNC.NTZ R7, R7 ;  /* 0x0000000700077305 */ /* 0x000f62000020f000 */
[----:B------:R-:W-:Y:S01]  /*0500*/  LOP3.LUT R3, R3, 0xfffffffe, RZ, 0xc0, !PT ;  /* 0xfffffffe03037812 */ /* 0x000fe200078ec0ff */
[----:B------:R-:W-:Y:S01]  /*0510*/  IMAD R4, R5, UR4, R10 ;  /* 0x0000000405047c24 */ /* 0x000fe2000f8e020a */
[----:B------:R-:W-:Y:S01]  /*0520*/  ULDC UR4, c[0x0][0x148] ;  /* 0x0000520000047ab9 */ /* 0x000fe20000000800 */
[C---:B------:R-:W-:Y:S01]  /*0530*/  IMAD.SHL.U32 R5, R0.reuse, 0x4, RZ ;  /* 0x0000000400057824 */ /* 0x040fe200078e00ff */
[----:B0-----:R-:W-:Y:S01]  /*0540*/  ISETP.EQ.U32.AND P1, PT, R11, 0x1, PT ;  /* 0x000000010b00780c */ /* 0x001fe20003f22070 */
[----:B------:R-:W-:-:S03]  /*0550*/  IMAD.IADD R3, R0, 0x1, -R3 ;  /* 0x0000000100037824 */ /* 0x000fc600078e0a03 */
[----:B------:R-:W-:Y:S02]  /*0560*/  LOP3.LUT R0, R0, 0xc, R5, 0x78, !PT ;  /* 0x0000000c00007812 */ /* 0x000fe400078e7805 */
[----:B------:R-:W-:Y:S02]  /*0570*/  ISETP.NE.AND P4, PT, R3, R4, PT ;  /* 0x000000040300720c */ /* 0x000fe40003f85270 */
[----:B------:R-:W-:Y:S01]  /*0580*/  SHF.R.S32.HI R3, RZ, 0x1f, R2 ;  /* 0x0000001fff037819 */ /* 0x000fe20000011402 */
[----:B-----5:R-:W-:Y:S01]  /*0590*/  IMAD.MOV R6, RZ, RZ, -R7 ;  /* 0x000000ffff067224 */ /* 0x020fe200078e0a07 */
[----:B------:R-:W-:Y:S02]  /*05a0*/  ISETP.LT.U32.AND P0, PT, R0, 0x2, !P0 ;  /* 0x000000020000780c */ /* 0x000fe40004701070 */
[----:B------:R-:W-:Y:S01]  /*05b0*/  LEA.HI R3, R3, R2, RZ, 0x2 ;  /* 0x0000000203037211 */ /* 0x000fe200078f10ff */
[----:B------:R-:W-:-:S03]  /*05c0*/  IMAD R7, R6, UR4, R13 ;  /* 0x0000000406077c24 */ /* 0x000fc6000f8e020d */
[----:B------:R-:W-:-:S03]  /*05d0*/  LOP3.LUT R3, R3, 0xfffffffc, RZ, 0xc0, !PT ;  /* 0xfffffffc03037812 */ /* 0x000fc600078ec0ff */
[----:B------:R-:W-:Y:S02]  /*05e0*/  @P4 LEA.HI R4, R0, R0, RZ, 0x1 ;  /* 0x0000000000044211 */ /* 0x000fe400078f08ff */
[----:B------:R-:W-:Y:S01]  /*05f0*/  IMAD.IADD R5, R2, 0x1, -R3 ;  /* 0x0000000102057824 */ /* 0x000fe200078e0a03 */
[----:B------:R-:W-:Y:S02]  /*0600*/  SEL R3, RZ, 0x1, !P0 ;  /* 0x00000001ff037807 */ /* 0x000fe40004000000 */
[----:B------:R-:W-:Y:S02]  /*0610*/  @P4 SHF.R.S32.HI R4, RZ, 0x1, R4 ;  /* 0x00000001ff044819 */ /* 0x000fe40000011404 */
[----:B------:R-:W-:Y:S02]  /*0620*/  LOP3.LUT P2, RZ, R8, R5, RZ, 0xfc, !PT ;  /* 0x0000000508ff7212 */ /* 0x000fe4000784fcff */
[----:B------:R-:W-:Y:S01]  /*0630*/  @P4 ISETP.NE.AND P5, PT, R4, R7, PT ;  /* 0x000000070400420c */ /* 0x000fe20003fa5270 */
[----:B------:R-:W-:Y:S01]  /*0640*/  IMAD.MOV.U32 R4, RZ, RZ, 0x1 ;  /* 0x00000001ff047424 */ /* 0x000fe200078e00ff */
[----:B------:R-:W-:-:S02]  /*0650*/  SEL R2, RZ, 0x1, P2 ;  /* 0x00000001ff027807 */ /* 0x000fc40001000000 */
[----:B------:R-:W-:Y:S02]  /*0660*/  @P4 SEL R4, RZ, 0x1, P5 ;  /* 0x00000001ff044807 */ /* 0x000fe40002800000 */
[----:B------:R-:W-:Y:S02]  /*0670*/  SEL R2, R2, 0x2, P3 ;  /* 0x0000000202027807 */ /* 0x000fe40001800000 */
[----:B------:R-:W-:Y:S01]  /*0680*/  LOP3.LUT R4, R4, R3, RZ, 0xc0, !PT ;  /* 0x0000000304047212 */ /* 0x000fe200078ec0ff */
[----:B------:R-:W-:Y:S06]  /*0690*/  @!P1 BRA `(.L_x_3) ;  /* 0x0000000000089947 */ /* 0x000fec0003800000 */
[----:B-1234-:R-:W-:Y:S01]  /*06a0*/  UCGABAR_ARV ;  /* 0x00000000000079c7 */ /* 0x01efe20008000000 */
[----:B------:R-:W-:Y:S05]  /*06b0*/  BRA `(.L_x_4) ;  /* 0x0000000000047947 */ /* 0x000fea0003800000 */
.L_x_3:
[----:B-1234-:R-:W-:Y:S01]  /*06c0*/  NOP ;  /* 0x0000000000007918 */ /* 0x01efe20000000000 */
.L_x_4:
[----:B------:R-:W-:Y:S01]  /*06d0*/  ULDC.64 UR4, c[0x0][0x618] ;  /* 0x0001860000047ab9 */ /* 0x000fe20000000a00 */
[----:B------:R-:W-:Y:S01]  /*06e0*/  ULDC.64 UR12, c[0x0][0x208] ;  /* 0x00008200000c7ab9 */ /* 0x000fe20000000a00 */
[----:B------:R-:W-:-:S04]  /*06f0*/  ISETP.NE.U32.AND P0, PT, RZ, UR4, PT ;  /* 0x00000004ff007c0c */ /* 0x000fc8000bf05070 */
[----:B------:R-:W-:-:S13]  /*0700*/  ISETP.NE.AND.EX P0, PT, RZ, UR5, PT, P0 ;  /* 0x00000005ff007c0c */ /* 0x000fda000bf05300 */
[----:B------:R-:W-:Y:S05]  /*0710*/  @!P0 BRA `(.L_x_5) ;  /* 0x00000000001c8947 */ /* 0x000fea0003800000 */
[----:B------:R-:W0:Y:S02]  /*0720*/  LDC.64 R6, c[0x0][0x618] ;  /* 0x00018600ff067b82 */ /* 0x000e240000000a00 */
[----:B0-----:R-:W2:Y:S02]  /*0730*/  LDG.E.64 R6, desc[UR12][R6.64] ;  /* 0x0000000c06067981 */ /* 0x001ea4000c1e1b00 */
[----:B--2---:R-:W-:-:S04]  /*0740*/  ISETP.NE.U32.AND P0, PT, R6, RZ, PT ;  /* 0x000000ff0600720c */ /* 0x004fc80003f05070 */
[----:B------:R-:W-:-:S13]  /*0750*/  ISETP.NE.AND.EX P0, PT, R7, RZ, PT, P0 ;  /* 0x000000ff0700720c */ /* 0x000fda0003f05300 */
[----:B------:R-:W-:Y:S05]  /*0760*/  @!P0 BRA `(.L_x_5) ;  /* 0x0000000000088947 */ /* 0x000fea0003800000 */
[----:B------:R0:W5:Y:S01]  /*0770*/  LD.E R11, desc[UR12][R6.64] ;  /* 0x0000000c060b7980 */ /* 0x000162000c101900 */
[----:B------:R-:W-:Y:S05]  /*0780*/  BRA `(.L_x_6) ;  /* 0x0000000000207947 */ /* 0x000fea0003800000 */
.L_x_5:
[----:B------:R-:W-:Y:S02]  /*0790*/  ULDC.64 UR4, c[0x0][0x608] ;  /* 0x0001820000047ab9 */ /* 0x000fe40000000a00 */
[----:B------:R-:W-:-:S04]  /*07a0*/  ISETP.NE.U32.AND P0, PT, RZ, UR4, PT ;  /* 0x00000004ff007c0c */ /* 0x000fc8000bf05070 */
[----:B------:R-:W-:-:S13]  /*07b0*/  ISETP.NE.AND.EX P0, PT, RZ, UR5, PT, P0 ;  /* 0x00000005ff007c0c */ /* 0x000fda000bf05300 */
[----:B------:R-:W-:Y:S05]  /*07c0*/  @!P0 BRA `(.L_x_7) ;  /* 0x00000000000c8947 */ /* 0x000fea0003800000 */
[----:B------:R-:W0:Y:S02]  /*07d0*/  LDC.64 R6, c[0x0][0x608] ;  /* 0x00018200ff067b82 */ /* 0x000e240000000a00 */
[----:B0-----:R1:W5:Y:S01]  /*07e0*/  LDG.E R11, desc[UR12][R6.64] ;  /* 0x0000000c060b7981 */ /* 0x001362000c1e1900 */
[----:B------:R-:W-:Y:S05]  /*07f0*/  BRA `(.L_x_6) ;  /* 0x0000000000047947 */ /* 0x000fea0003800000 */
.L_x_7:
[----:B------:R-:W2:Y:S02]  /*0800*/  LDC R11, c[0x0][0x600] ;  /* 0x00018000ff0b7b82 */ /* 0x000ea40000000800 */
.L_x_6:
[----:B------:R-:W-:Y:S02]  /*0810*/  ULDC.64 UR4, c[0x0][0x620] ;  /* 0x0001880000047ab9 */ /* 0x000fe40000000a00 */
[----:B------:R-:W-:-:S04]  /*0820*/  ISETP.NE.U32.AND P0, PT, RZ, UR4, PT ;  /* 0x00000004ff007c0c */ /* 0x000fc8000bf05070 */
[----:B------:R-:W-:-:S13]  /*0830*/  ISETP.NE.AND.EX P0, PT, RZ, UR5, PT, P0 ;  /* 0x00000005ff007c0c */ /* 0x000fda000bf05300 */
[----:B------:R-:W-:Y:S05]  /*0840*/  @!P0 BRA `(.L_x_8) ;  /* 0x00000000001c8947 */ /* 0x000fea0003800000 */
[----:B01----:R-:W0:Y:S02]  /*0850*/  LDC.64 R6, c[0x0][0x620] ;  /* 0x00018800ff067b82 */ /* 0x003e240000000a00 */
[----:B0-----:R-:W3:Y:S02]  /*0860*/  LDG.E.64 R6, desc[UR12][R6.64] ;  /* 0x0000000c06067981 */ /* 0x001ee4000c1e1b00 */
[----:B---3--:R-:W-:-:S04]  /*0870*/  ISETP.NE.U32.AND P0, PT, R6, RZ, PT ;  /* 0x000000ff0600720c */ /* 0x008fc80003f05070 */
[----:B------:R-:W-:-:S13]  /*0880*/  ISETP.NE.AND.EX P0, PT, R7, RZ, PT, P0 ;  /* 0x000000ff0700720c */ /* 0x000fda0003f05300 */
[----:B------:R-:W-:Y:S05]  /*0890*/  @!P0 BRA `(.L_x_8) ;  /* 0x0000000000088947 */ /* 0x000fea0003800000 */
[----:B------:R0:W5:Y:S01]  /*08a0*/  LD.E R14, desc[UR12][R6.64] ;  /* 0x0000000c060e7980 */ /* 0x000162000c101900 */
[----:B------:R-:W-:Y:S05]  /*08b0*/  BRA `(.L_x_9) ;  /* 0x0000000000207947 */ /* 0x000fea0003800000 */
.L_x_8:
[----:B------:R-:W-:Y:S02]  /*08c0*/  ULDC.64 UR4, c[0x0][0x610] ;  /* 0x0001840000047ab9 */ /* 0x000fe40000000a00 */
[----:B------:R-:W-:-:S04]  /*08d0*/  ISETP.NE.U32.AND P0, PT, RZ, UR4, PT ;  /* 0x00000004ff007c0c */ /* 0x000fc8000bf05070 */
[----:B------:R-:W-:-:S13]  /*08e0*/  ISETP.NE.AND.EX P0, PT, RZ, UR5, PT, P0 ;  /* 0x00000005ff007c0c */ /* 0x000fda000bf05300 */
[----:B------:R-:W-:Y:S05]  /*08f0*/  @!P0 BRA `(.L_x_10) ;  /* 0x00000000000c8947 */ /* 0x000fea0003800000 */
[----:B------:R-:W3:Y:S02]  /*0900*/  LDC.64 R14, c[0x0][0x610] ;  /* 0x00018400ff0e7b82 */ /* 0x000ee40000000a00 */
[----:B---3--:R3:W5:Y:S01]  /*0910*/  LDG.E R14, desc[UR12][R14.64] ;  /* 0x0000000c0e0e7981 */ /* 0x008762000c1e1900 */
[----:B------:R-:W-:Y:S05]  /*0920*/  BRA `(.L_x_9) ;  /* 0x0000000000047947 */ /* 0x000fea0003800000 */
.L_x_10:
[----:B------:R-:W4:Y:S02]  /*0930*/  LDC R14, c[0x0][0x604] ;  /* 0x00018100ff0e7b82 */ /* 0x000f240000000800 */
.L_x_9:
[----:B------:R-:W1:Y:S01]  /*0940*/  LDC R3, c[0x0][0x3e8] ;  /* 0x0000fa00ff037b82 */ /* 0x000e620000000800 */
[----:B------:R-:W-:Y:S01]  /*0950*/  ULDC UR4, c[0x0][0x3dc] ;  /* 0x0000f70000047ab9 */ /* 0x000fe20000000800 */
[----:B------:R-:W-:Y:S01]  /*0960*/  ULDC.64 UR6, c[0x0][0x3e0] ;  /* 0x0000f80000067ab9 */ /* 0x000fe20000000a00 */
[----:B------:R-:W-:Y:S02]  /*0970*/  UIADD3 UR4, UR4, 0x1f, URZ ;  /* 0x0000001f04047890 */ /* 0x000fe4000fffe03f */
[----:B------:R-:W-:Y:S02]  /*0980*/  UIMAD UR6, UR7, UR6, URZ ;  /* 0x00000006070672a4 */ /* 0x000fe4000f8e023f */
[----:B------:R-:W-:-:S04]  /*0990*/  USHF.R.S32.HI UR5, URZ, 0x1f, UR4 ;  /* 0x0000001f3f057899 */ /* 0x000fc80008011404 */
[----:B------:R-:W-:-:S04]  /*09a0*/  ULEA.HI UR5, UR5, UR4, URZ, 0x5 ;  /* 0x0000000405057291 */ /* 0x000fc8000f8f283f */
[----:B------:R-:W-:Y:S01]  /*09b0*/  USHF.R.S32.HI UR15, URZ, 0x5, UR5 ;  /* 0x000000053f0f7899 */ /* 0x000fe20008011405 */
[----:B-1----:R-:W-:-:S05]  /*09c0*/  IMAD R3, R3, UR6, RZ ;  /* 0x0000000603037c24 */ /* 0x002fca000f8e02ff */
[----:B------:R-:W-:Y:S01]  /*09d0*/  IMAD R3, R3, UR15, RZ ;  /* 0x0000000f03037c24 */ /* 0x000fe2000f8e02ff */
[----:B------:R-:W-:Y:S06]  /*09e0*/  @!P1 BRA `(.L_x_11) ;  /* 0x00000000000c9947 */ /* 0x000fec0003800000 */
[----:B------:R-:W-:Y:S01]  /*09f0*/  UCGABAR_WAIT ;  /* 0x0000000000007dc7 */ /* 0x000fe20008000000 */
[----:B------:R-:W-:Y:S01]  /*0a00*/  CCTL.IVALL ;  /* 0x00000000ff00798f */ /* 0x000fe20002000000 */
[----:B------:R-:W-:Y:S05]  /*0a10*/  BRA `(.L_x_12) ;  /* 0x0000000000047947 */ /* 0x000fea0003800000 */
.L_x_11:
[----:B------:R-:W-:Y:S06]  /*0a20*/  BAR.SYNC.DEFER_BLOCKING 0x0 ;  /* 0x0000000000007b1d */ /* 0x000fec0000010000 */
.L_x_12:
[----:B------:R-:W-:-:S13]  /*0a30*/  ISETP.NE.AND P0, PT, R8, RZ, PT ;  /* 0x000000ff0800720c */ /* 0x000fda0003f05270 */
[----:B------:R-:W-:Y:S05]  /*0a40*/  @!P0 BRA `(.L_x_13) ;  /* 0x000000b400888947 */ /* 0x000fea0003800000 */
[----:B------:R-:W-:-:S13]  /*0a50*/  ISETP.NE.AND P0, PT, R8, 0x1, PT ;  /* 0x000000010800780c */ /* 0x000fda0003f05270 */
[----:B------:R-:W-:Y:S05]  /*0a60*/  @P0 EXIT ;  /* 0x000000000000094d */ /* 0x000fea0003800000 */
[----:B------:R-:W-:Y:S01]  /*0a70*/  ISETP.GE.AND P0, PT, R3, 0x1, PT ;  /* 0x000000010300780c */ /* 0x000fe20003f06270 */
[----:B------:R-:W-:Y:S01]  /*0a80*/  UMOV UR4, URZ ;  /* 0x0000003f00047c82 */ /* 0x000fe20008000000 */
[----:B------:R-:W-:Y:S02]  /*0a90*/  CS2R R54, SRZ ;  /* 0x0000000000367805 */ /* 0x000fe4000001ff00 */
[----:B------:R-:W-:Y:S02]  /*0aa0*/  CS2R R120, SRZ ;  /* 0x0000000000787805 */ /* 0x000fe4000001ff00 */
[----:B------:R-:W-:Y:S02]  /*0ab0*/  CS2R R122, SRZ ;  /* 0x00000000007a7805 */ /* 0x000fe4000001ff00 */
[----:B------:R-:W-:Y:S02]  /*0ac0*/  CS2R R124, SRZ ;  /* 0x00000000007c7805 */ /* 0x000fe4000001ff00 */
[----:B------:R-:W-:-:S02]  /*0ad0*/  CS2R R126, SRZ ;  /* 0x00000000007e7805 */ /* 0x000fc4000001ff00 */
[----:B------:R-:W-:Y:S02]  /*0ae0*/  CS2R R128, SRZ ;  /* 0x0000000000807805 */ /* 0x000fe4000001ff00 */
        /* <DEDUP_REMOVED lines=57> */
[----:B------:R-:W-:Y:S01]  /*0e80*/  CS2R R52, SRZ ;  /* 0x0000000000347805 */ /* 0x000fe2000001ff00 */
[----:B------:R-:W-:Y:S06]  /*0e90*/  @!P0 BRA `(.L_x_14) ;  /* 0x0000000400688947 */ /* 0x000fec0003800000 */
[----:B------:R-:W-:-:S04]  /*0ea0*/  LOP3.LUT R5, R2, 0x1, RZ, 0xfc, !PT ;  /* 0x0000000102057812 */ /* 0x000fc800078efcff */
[----:B------:R-:W-:-:S13]  /*0eb0*/  ISETP.NE.AND P1, PT, R5, 0x3, PT ;  /* 0x000000030500780c */ /* 0x000fda0003f25270 */
[----:B------:R-:W-:Y:S05]  /*0ec0*/  @!P1 BRA `(.L_x_15) ;  /* 0x0000000000049947 */ /* 0x000fea0003800000 */
[----:B------:R-:W-:Y:S01]  /*0ed0*/  BPT.TRAP 0x1 ;  /* 0x000000040000795c */ /* 0x000fe20000300000 */
.L_x_15:
[----:B------:R-:W1:Y:S01]  /*0ee0*/  S2UR UR5, SR_CgaCtaId ;  /* 0x00000000000579c3 */ /* 0x000e620000008800 */
[----:B------:R-:W-:Y:S01]  /*0ef0*/  SHF.L.U32 R5, RZ, 0x1f, RZ ;  /* 0x0000001fff057819 */ /* 0x000fe200000006ff */
[----:B------:R-:W-:Y:S02]  /*0f00*/  UMOV UR4, 0x400 ;  /* 0x0000040000047882 */ /* 0x000fe40000000000 */
[----:B-1----:R-:W-:-:S12]  /*0f10*/  ULEA UR4, UR5, UR4, 0x18 ;  /* 0x0000000405047291 */ /* 0x002fd8000f8ec03f */
.L_x_16:
[----:B0-----:R-:W-:-:S04]  /*0f20*/  IMAD.U32 R6, RZ, RZ, UR4 ;  /* 0x00000004ff067e24 */ /* 0x001fc8000f8e00ff */
[----:B------:R0:W1:Y:S03]  /*0f30*/  SYNCS.PHASECHK.TRANS64.TRYWAIT P1, [R6+URZ+0x32000], R5 ;  /* 0x03200005060075a7 */ /* 0x000066000802017f */
[----:B-1----:R-:W-:Y:S05]  /*0f40*/  @!P1 NANOSLEEP.SYNCS 0x989680 ;  /* 0x009896800000995d */ /* 0x002fea0003900000 */
[----:B------:R-:W1:Y:S02]  /*0f50*/  @!P1 SYNCS.PHASECHK.TRANS64 P1, [R6+URZ+0x32000], R5 ;  /* 0x03200005060095a7 */ /* 0x000e64000802007f */
[----:B-1----:R-:W-:Y:S05]  /*0f60*/  @!P1 BRA `(.L_x_16) ;  /* 0xfffffffc00ec9947 */ /* 0x002fea000383ffff */
[----:B------:R-:W-:Y:S01]  /*0f70*/  UIADD3 UR5, UR4, 0x28000, URZ ;  /* 0x0002800004057890 */ /* 0x000fe2000fffe03f */
[----:B------:R-:W-:Y:S01]  /*0f80*/  WARPGROUP.ARRIVE ;  /* 0x00000000000079c5 */ /* 0x000fe20000000000 */
[----:B------:R-:W-:Y:S02]  /*0f90*/  USHF.R.U32.HI UR4, URZ, 0x4, UR4 ;  /* 0x000000043f047899 */ /* 0x000fe40008011604 */
[----:B------:R-:W-:Y:S02]  /*0fa0*/  USHF.R.U32.HI UR5, URZ, 0x4, UR5 ;  /* 0x000000043f057899 */ /* 0x000fe40008011605 */
[----:B------:R-:W-:Y:S02]  /*0fb0*/  ULOP3.LUT UR4, UR4, 0x3fff, URZ, 0xc0, !UPT ;  /* 0x00003fff04047892 */ /* 0x000fe4000f8ec03f */
[----:B------:R-:W-:Y:S02]  /*0fc0*/  ULOP3.LUT UR5, UR5, 0x3fff, URZ, 0xc0, !UPT ;  /* 0x00003fff05057892 */ /* 0x000fe4000f8ec03f */
[----:B------:R-:W-:-:S02]  /*0fd0*/  ULOP3.LUT UR4, UR4, 0x10000, URZ, 0xfc, !UPT ;  /* 0x0001000004047892 */ /* 0x000fc4000f8efc3f */
[----:B------:R-:W-:Y:S02]  /*0fe0*/  ULOP3.LUT UR6, UR5, 0x10000, URZ, 0xfc, !UPT ;  /* 0x0001000005067892 */ /* 0x000fe4000f8efc3f */
[----:B------:R-:W-:Y:S02]  /*0ff0*/  UIADD3 UR5, UR4, 0x200, URZ ;  /* 0x0000020004057890 */ /* 0x000fe4000fffe03f */
[----:B------:R-:W-:Y:S02]  /*1000*/  UIADD3 UR7, UR4, 0x400, URZ ;  /* 0x0000040004077890 */ /* 0x000fe4000fffe03f */
[----:B------:R-:W-:Y:S01]  /*1010*/  UMOV UR8, UR4 ;  /* 0x0000000400087c82 */ /* 0x000fe20008000000 */
[----:B------:R-:W-:Y:S01]  /*1020*/  UMOV UR9, 0x40000040 ;  /* 0x4000004000097882 */ /* 0x000fe20000000000 */
[----:B------:R-:W-:Y:S01]  /*1030*/  UMOV UR10, UR6 ;  /* 0x00000006000a7c82 */ /* 0x000fe20008000000 */
[----:B------:R-:W-:Y:S01]  /*1040*/  UMOV UR11, 0x40000040 ;  /* 0x40000040000b7882 */ /* 0x000fe20000000000 */
[----:B------:R-:W-:Y:S01]  /*1050*/  UIADD3 UR14, UR4, 0x600, URZ ;  /* 0x00000600040e7890 */ /* 0x000fe2000fffe03f */
[----:B------:R-:W-:Y:S01]  /*1060*/  HGMMA.64x64x8.F32.TF32 R120, gdesc[UR8], RZ, !UPT ;  /* 0x04e00000087879f0 */ /* 0x000fe2000c7028ff */
        /* <DEDUP_REMOVED lines=12> */
[----:B------:R-:W-:-:S02]  /*1130*/  UIADD3 UR8, UR4, 0x2, URZ ;  /* 0x0000000204087890 */ /* 0x000fc4000fffe03f */
[----:B------:R-:W-:Y:S01]  /*1140*/  UIADD3 UR10, UR6, 0x2, URZ ;  /* 0x00000002060a7890 */ /* 0x000fe2000fffe03f */
[----:B------:R-:W-:Y:S01]  /*1150*/  UMOV UR9, 0x40000040 ;  /* 0x4000004000097882 */ /* 0x000fe20000000000 */
[----:B------:R-:W-:-:S07]  /*1160*/  UMOV UR11, 0x40000040 ;  /* 0x40000040000b7882 */ /* 0x000fce0000000000 */
[----:B------:R-:W-:Y:S01]  /*1170*/  HGMMA.64x64x8.F32.TF32 R120, gdesc[UR8], R120 ;  /* 0x04e00000087879f0 */ /* 0x000fe20008702878 */
[----:B------:R-:W-:Y:S01]  /*1180*/  UMOV UR8, UR5 ;  /* 0x0000000500087c82 */ /* 0x000fe20008000000 */
[----:B------:R-:W-:Y:S01]  /*1190*/  UMOV UR9, 0x40000040 ;  /* 0x4000004000097882 */ /* 0x000fe20000000000 */
[----:B------:R-:W-:Y:S01]  /*11a0*/  UIADD3 UR5, UR4, 0x204, URZ ;  /* 0x0000020404057890 */ /* 0x000fe2000fffe03f */
        /* <DEDUP_REMOVED lines=19> */
[----:B------:R-:W-:Y:S02]  /*12e0*/  UMOV UR9, 0x40000040 ;  /* 0x4000004000097882 */ /* 0x000fe40000000000 */
[----:B------:R-:W-:Y:S01]  /*12f0*/  HGMMA.64x64x8.F32.TF32 R56, gdesc[UR8], R56 ;  /* 0x04e00000083879f0 */ /* 0x000fe20008702838 */
[----:B------:R-:W-:Y:S01]  /*1300*/  UMOV UR8, UR14 ;  /* 0x0000000e00087c82 */ /* 0x000fe20008000000 */
[----:B------:R-:W-:-:S02]  /*1310*/  UMOV UR9, 0x40000040 ;  /* 0x4000004000097882 */ /* 0x000fc40000000000 */
[----:B------:R-:W-:Y:S01]  /*1320*/  HGMMA.64x64x8.F32.TF32 R24, gdesc[UR8], R24 ;  /* 0x04e00000081879f0 */ /* 0x000fe20008702818 */
[----:B------:R-:W-:Y:S02]  /*1330*/  UIADD3 UR8, UR4, 0x6, URZ ;  /* 0x0000000604087890 */ /* 0x000fe4000fffe03f */
[----:B------:R-:W-:Y:S02]  /*1340*/  UIADD3 UR10, UR6, 0x6, URZ ;  /* 0x00000006060a7890 */ /* 0x000fe4000fffe03f */
[----:B------:R-:W-:Y:S01]  /*1350*/  UIADD3 UR6, UR4, 0x406, URZ ;  /* 0x0000040604067890 */ /* 0x000fe2000fffe03f */
[----:B------:R-:W-:Y:S01]  /*1360*/  UMOV UR9, 0x40000040 ;  /* 0x4000004000097882 */ /* 0x000fe20000000000 */
[----:B------:R-:W-:Y:S01]  /*1370*/  UMOV UR11, 0x40000040 ;  /* 0x40000040000b7882 */ /* 0x000fe20000000000 */
[----:B------:R-:W-:-:S04]  /*1380*/  UIADD3 UR4, UR4, 0x606, URZ ;  /* 0x0000060604047890 */ /* 0x000fc8000fffe03f */
[----:B------:R-:W-:Y:S01]  /*1390*/  HGMMA.64x64x8.F32.TF32 R120, gdesc[UR8], R120 ;  /* 0x04e00000087879f0 */ /* 0x000fe20008702878 */
[----:B------:R-:W-:Y:S01]  /*13a0*/  UMOV UR8, UR5 ;  /* 0x0000000500087c82 */ /* 0x000fe20008000000 */
[----:B------:R-:W-:Y:S02]  /*13b0*/  UMOV UR9, 0x40000040 ;  /* 0x4000004000097882 */ /* 0x000fe40000000000 */
[----:B------:R-:W-:Y:S01]  /*13c0*/  HGMMA.64x64x8.F32.TF32 R88, gdesc[UR8], R88 ;  /* 0x04e00000085879f0 */ /* 0x000fe20008702858 */
[----:B------:R-:W-:Y:S01]  /*13d0*/  UMOV UR8, UR6 ;  /* 0x0000000600087c82 */ /* 0x000fe20008000000 */
[----:B------:R-:W-:Y:S02]  /*13e0*/  UMOV UR9, 0x40000040 ;  /* 0x4000004000097882 */ /* 0x000fe40000000000 */
[----:B------:R-:W-:Y:S01]  /*13f0*/  HGMMA.64x64x8.F32.TF32 R56, gdesc[UR8], R56 ;  /* 0x04e00000083879f0 */ /* 0x000fe20008702838 */
[----:B------:R-:W-:Y:S01]  /*1400*/  UMOV UR8, UR4 ;  /* 0x0000000400087c82 */ /* 0x000fe20008000000 */
[----:B------:R-:W-:Y:S01]  /*1410*/  UMOV UR9, 0x40000040 ;  /* 0x4000004000097882 */ /* 0x000fe20000000000 */
[----:B------:R-:W-:Y:S01]  /*1420*/  UMOV UR4, 0x1 ;  /* 0x0000000100047882 */ /* 0x000fe20000000000 */
[----:B------:R-:W-:Y:S04]  /*1430*/  HGMMA.64x64x8.F32.TF32 R24, gdesc[UR8], R24, gsb0 ;  /* 0x04e00000081879f0 */ /* 0x000fe80008002818 */
.L_x_14:
[----:B0-----:R-:W-:-:S05]  /*1440*/  VIMNMX R6, R3, 0x1, PT ;  /* 0x0000000103067848 */ /* 0x001fca0003fe0100 */
[----:B------:R-:W-:-:S05]  /*1450*/  IMAD.IADD R6, R3, 0x1, -R6 ;  /* 0x0000000103067824 */ /* 0x000fca00078e0a06 */
[----:B------:R-:W-:-:S13]  /*1460*/  ISETP.GE.AND P1, PT, R6, 0x1, PT ;  /* 0x000000010600780c */ /* 0x000fda0003f26270 */
[----:B------:R-:W-:Y:S05]  /*1470*/  @!P1 BRA `(.L_x_17) ;  /* 0x0000000400e89947 */ /* 0x000fea0003800000 */
[----:B------:R-:W0:Y:S01]  /*1480*/  S2UR UR6, SR_CgaCtaId ;  /* 0x00000000000679c3 */ /* 0x000e220000008800 */
[----:B------:R-:W-:Y:S01]  /*1490*/  UMOV UR5, 0x400 ;  /* 0x0000040000057882 */ /* 0x000fe20000000000 */
[----:B------:R-:W-:Y:S01]  /*14a0*/  LOP3.LUT R10, R2, 0x1, RZ, 0xfc, !PT ;  /* 0x00000001020a7812 */ /* 0x000fe200078efcff */
[----:B------:R-:W-:Y:S01]  /*14b0*/  IMAD.MOV.U32 R9, RZ, RZ, RZ ;  /* 0x000000ffff097224 */ /* 0x000fe200078e00ff */
[----:B------:R-:W-:Y:S01]  /*14c0*/  UISETP.NE.U32.AND UP0, UPT, UR4, URZ, UPT ;  /* 0x0000003f0400728c */ /* 0x000fe2000bf05070 */
[----:B------:R-:W-:Y:S02]  /*14d0*/  IMAD.MOV.U32 R3, RZ, RZ, R6 ;  /* 0x000000ffff037224 */ /* 0x000fe400078e0006 */
[----:B------:R-:W-:Y:S01]  /*14e0*/  IMAD.MOV.U32 R5, RZ, RZ, RZ ;  /* 0x000000ffff057224 */ /* 0x000fe200078e00ff */
[----:B0-----:R-:W-:-:S04]  /*14f0*/  ULEA UR5, UR6, UR5, 0x18 ;  /* 0x0000000506057291 */ /* 0x001fc8000f8ec03f */
[----:B------:R-:W-:Y:S02]  /*1500*/  UIADD3 UR7, UR5, 0x28000, URZ ;  /* 0x0002800005077890 */ /* 0x000fe4000fffe03f */
[----:B------:R-:W-:Y:S02]  /*1510*/  USHF.R.U32.HI UR6, URZ, 0x4, UR5 ;  /* 0x000000043f067899 */ /* 0x000fe40008011605 */
[----:B------:R-:W-:Y:S02]  /*1520*/  USHF.R.U32.HI UR7, URZ, 0x4, UR7 ;  /* 0x000000043f077899 */ /* 0x000fe40008011607 */
[----:B------:R-:W-:Y:S02]  /*1530*/  ULOP3.LUT UR6, UR6, 0x3fff, URZ, 0xc0, !UPT ;  /* 0x00003fff06067892 */ /* 0x000fe4000f8ec03f */
[----:B------:R-:W-:Y:S02]  /*1540*/  ULOP3.LUT UR7, UR7, 0x3fff, URZ, 0xc0, !UPT ;  /* 0x00003fff07077892 */ /* 0x000fe4000f8ec03f */
[----:B------:R-:W-:-:S02]  /*1550*/  ULOP3.LUT UR6, UR6, 0x10000, URZ, 0xfc, !UPT ;  /* 0x0001000006067892 */ /* 0x000fc4000f8efc3f */
[----:B------:R-:W-:-:S12]  /*1560*/  ULOP3.LUT UR7, UR7, 0x10000, URZ, 0xfc, !UPT ;  /* 0x0001000007077892 */ /* 0x000fd8000f8efc3f */
.L_x_22:
[----:B------:R-:W-:-:S13]  /*1570*/  ISETP.NE.AND P2, PT, R10, 0x3, PT ;  /* 0x000000030a00780c */ /* 0x000fda0003f45270 */
[----:B------:R-:W-:Y:S05]  /*1580*/  @!P2 BRA `(.L_x_18) ;  /* 0x000000000004a947 */ /* 0x000fea0003800000 */
[----:B------:R-:W-:Y:S01]  /*1590*/  BPT.TRAP 0x1 ;  /* 0x000000040000795c */ /* 0x000fe20000300000 */
.L_x_18:
[----:B------:R-:W-:Y:S01]  /*15a0*/  SHF.L.U32 R7, R9, 0x1f, RZ ;  /* 0x0000001f09077819 */ /* 0x000fe200000006ff */
[----:B------:R-:W-:-:S12]  /*15b0*/  ULEA UR8, UR4, UR5, 0x3 ;  /* 0x0000000504087291 */ /* 0x000fd8000f8e183f */
.L_x_19:
[----:B0-----:R-:W-:-:S04]  /*15c0*/  IMAD.U32 R8, RZ, RZ, UR8 ;  /* 0x00000008ff087e24 */ /* 0x001fc8000f8e00ff */
[----:B------:R0:W1:Y:S03]  /*15d0*/  SYNCS.PHASECHK.TRANS64.TRYWAIT P1, [R8+URZ+0x32000], R7 ;  /* 0x03200007080075a7 */ /* 0x000066000802017f */
[----:B-1----:R-:W-:Y:S05]  /*15e0*/  @!P1 NANOSLEEP.SYNCS 0x989680 ;  /* 0x009896800000995d */ /* 0x002fea0003900000 */
[----:B------:R-:W1:Y:S02]  /*15f0*/  @!P1 SYNCS.PHASECHK.TRANS64 P1, [R8+URZ+0x32000], R7 ;  /* 0x03200007080095a7 */ /* 0x000e64000802007f */
[----:B-1----:R-:W-:Y:S05]  /*1600*/  @!P1 BRA `(.L_x_19) ;  /* 0xfffffffc00ec9947 */ /* 0x002fea000383ffff */
[----:B------:R-:W-:Y:S01]  /*1610*/  ULEA UR8, UR4, UR6, 0xb ;  /* 0x0000000604087291 */ /* 0x000fe2000f8e583f */
[----:B------:R-:W-:Y:S01]  /*1620*/  WARPGROUP.ARRIVE ;  /* 0x00000000000079c5 */ /* 0x000fe20000000000 */
[----:B------:R-:W-:Y:S02]  /*1630*/  ULEA UR10, UR4, UR7, 0x9 ;  /* 0x00000007040a7291 */ /* 0x000fe4000f8e483f */
[----:B------:R-:W-:Y:S02]  /*1640*/  UIADD3 UR16, UR8, 0x200, URZ ;  /* 0x0000020008107890 */ /* 0x000fe4000fffe03f */
[----:B------:R-:W-:Y:S01]  /*1650*/  UIADD3 UR14, UR8, 0x400, URZ ;  /* 0x00000400080e7890 */ /* 0x000fe2000fffe03f */
[----:B------:R-:W-:Y:S01]  /*1660*/  UMOV UR9, 0x40000040 ;  /* 0x4000004000097882 */ /* 0x000fe20000000000 */
[----:B------:R-:W-:Y:S01]  /*1670*/  UMOV UR11, 0x40000040 ;  /* 0x40000040000b7882 */ /* 0x000fe20000000000 */
[----:B------:R-:W-:Y:S02]  /*1680*/  UMOV UR18, UR10 ;  /* 0x0000000a00127c82 */ /* 0x000fe40008000000 */
[----:B------:R-:W-:Y:S01]  /*1690*/  HGMMA.64x64x8.F32.TF32 R120, gdesc[UR8], R120, UP0 ;  /* 0x04e00000087879f0 */ /* 0x000fe2000bf02878 */
[----:B------:R-:W-:Y:S01]  /*16a0*/  UIADD3 UR9, UR8, 0x600, URZ ;  /* 0x0000060008097890 */ /* 0x000fe2000fffe03f */
[----:B------:R-:W-:Y:S01]  /*16b0*/  UMOV UR19, UR11 ;  /* 0x0000000b00137c82 */ /* 0x000fe20008000000 */
[----:B------:R-:W-:-:S02]  /*16c0*/  UMOV UR17, 0x40000040 ;  /* 0x4000004000117882 */ /* 0x000fc40000000000 */
[----:B------:R-:W-:Y:S01]  /*16d0*/  HGMMA.64x64x8.F32.TF32 R88, gdesc[UR16], R88, UP0 ;  /* 0x04e00000105879f0 */ /* 0x000fe2000bf02858 */
[----:B------:R-:W-:Y:S01]  /*16e0*/  UMOV UR18, UR10 ;  /* 0x0000000a00127c82 */ /* 0x000fe20008000000 */
[----:B------:R-:W-:Y:S01]  /*16f0*/  UMOV UR19, UR11 ;  /* 0x0000000b00137c82 */ /* 0x000fe20008000000 */
[----:B------:R-:W-:Y:S01]  /*1700*/  UMOV UR16, UR14 ;  /* 0x0000000e00107c82 */ /* 0x000fe20008000000 */
[----:B------:R-:W-:Y:S01]  /*1710*/  UMOV UR17, 0x40000040 ;  /* 0x4000004000117882 */ /* 0x000fe20000000000 */
[----:B------:R-:W-:Y:S01]  /*1720*/  UIADD3 UR14, UR8, 0x602, URZ ;  /* 0x00000602080e7890 */ /* 0x000fe2000fffe03f */
[----:B------:R-:W-:Y:S01]  /*1730*/  HGMMA.64x64x8.F32.TF32 R56, gdesc[UR16], R56, UP0 ;  /* 0x04e00000103879f0 */ /* 0x000fe2000bf02838 */
[----:B------:R-:W-:Y:S01]  /*1740*/  UMOV UR18, UR10 ;  /* 0x0000000a00127c82 */ /* 0x000fe20008000000 */
[----:B------:R-:W-:Y:S01]  /*1750*/  UMOV UR19, UR11 ;  /* 0x0000000b00137c82 */ /* 0x000fe20008000000 */
[----:B------:R-:W-:Y:S01]  /*1760*/  UMOV UR16, UR9 ;  /* 0x0000000900107c82 */ /* 0x000fe20008000000 */
[----:B------:R-:W-:Y:S01]  /*1770*/  UMOV UR17, 0x40000040 ;  /* 0x4000004000117882 */ /* 0x000fe20000000000 */
[----:B------:R-:W-:Y:S01]  /*1780*/  UIADD3 UR9, UR8, 0x202, URZ ;  /* 0x0000020208097890 */ /* 0x000fe2000fffe03f */
[----:B------:R-:W-:Y:S01]  /*1790*/  HGMMA.64x64x8.F32.TF32 R24, gdesc[UR16], R24, UP0 ;  /* 0x04e00000101879f0 */ /* 0x000fe2000bf02818 */
[----:B------:R-:W-:-:S02]  /*17a0*/  UIADD3 UR16, UR8, 0x2, URZ ;  /* 0x0000000208107890 */ /* 0x000fc4000fffe03f */
[----:B------:R-:W-:Y:S02]  /*17b0*/  UIADD3 UR18, UR10, 0x2, URZ ;  /* 0x000000020a127890 */ /* 0x000fe4000fffe03f */
[----:B------:R-:W-:Y:S01]  /*17c0*/  UIADD3 UR11, UR8, 0x402, URZ ;  /* 0x00000402080b7890 */ /* 0x000fe2000fffe03f */
[----:B------:R-:W-:Y:S01]  /*17d0*/  UMOV UR17, 0x40000040 ;  /* 0x4000004000117882 */ /* 0x000fe20000000000 */
[----:B------:R-:W-:-:S05]  /*17e0*/  UMOV UR19, 0x40000040 ;  /* 0x4000004000137882 */ /* 0x000fca0000000000 */
        /* <DEDUP_REMOVED lines=42> */
[----:B------:R-:W-:-:S02]  /*1a90*/  UMOV UR17, 0x40000040 ;  /* 0x4000004000117882 */ /* 0x000fc40000000000 */
[----:B------:R-:W-:Y:S03]  /*1aa0*/  HGMMA.64x64x8.F32.TF32 R24, gdesc[UR16], R24, gsb0 ;  /* 0x04e00000101879f0 */ /* 0x000fe60008002818 */
[----:B------:R-:W-:Y:S02]  /*1ab0*/  WARPGROUP.DEPBAR.LE gsb0, 0x1 ;  /* 0x00008000000079c5 */ /* 0x000fe40000010100 */
[----:B------:R-:W-:Y:S05]  /*1ac0*/  @!P2 BRA `(.L_x_20) ;  /* 0x000000000004a947 */ /* 0x000fea0003800000 */
[----:B------:R-:W-:Y:S01]  /*1ad0*/  BPT.TRAP 0x1 ;  /* 0x000000040000795c */ /* 0x000fe20000300000 */
.L_x_20:
[----:B------:R-:W-:-:S13]  /*1ae0*/  ISETP.NE.AND P1, PT, R4, RZ, PT ;  /* 0x000000ff0400720c */ /* 0x000fda0003f25270 */
[----:B0-----:R-:W-:-:S05]  /*1af0*/  @P1 LEA R7, R5, UR5, 0x3 ;  /* 0x0000000505071c11 */ /* 0x001fca000f8e18ff */
[----:B------:R-:W-:-:S05]  /*1b00*/  @P1 VIADD R7, R7, 0x32028 ;  /* 0x0003202807071836 */ /* 0x000fca0000000000 */
[----:B------:R-:W-:-:S04]  /*1b10*/  @P1 PRMT R7, R0, 0x654, R7 ;  /* 0x0000065400071816 */ /* 0x000fc80000000007 */
[----:B------:R0:W-:Y:S01]  /*1b20*/  @P1 SYNCS.ARRIVE.TRANS64.RED.A1T0 RZ, [R7+URZ], RZ ;  /* 0x000000ff07ff19a7 */ /* 0x0001e2000810043f */
[----:B------:R-:W-:-:S13]  /*1b30*/  ISETP.GT.U32.AND P1, PT, R2, 0x1, PT ;  /* 0x000000010200780c */ /* 0x000fda0003f24070 */
[----:B0-----:R-:W-:Y:S05]  /*1b40*/  @P1 BRA `(.L_x_21) ;  /* 0x0000000000041947 */ /* 0x001fea0003800000 */
[----:B------:R-:W-:Y:S01]  /*1b50*/  BPT.TRAP 0x1 ;  /* 0x000000040000795c */ /* 0x000fe20000300000 */
.L_x_21:
[----:B------:R-:W-:Y:S01]  /*1b60*/  UIADD3 UR4, UR4, 0x1, URZ ;  /* 0x0000000104047890 */ /* 0x000fe2000fffe03f */
[----:B------:R-:W-:Y:S01]  /*1b70*/  ISETP.GT.AND P2, PT, R3, 0x1, PT ;  /* 0x000000010300780c */ /* 0x000fe20003f44270 */
[----:B------:R-:W-:Y:S02]  /*1b80*/  VIADD R5, R5, 0x1 ;  /* 0x0000000105057836 */ /* 0x000fe40000000000 */
[----:B------:R-:W-:Y:S01]  /*1b90*/  UISETP.NE.AND UP0, UPT, UR4, 0x5, UPT ;  /* 0x000000050400788c */ /* 0x000fe2000bf05270 */
[----:B------:R-:W-:Y:S02]  /*1ba0*/  VIADD R3, R3, 0xffffffff ;  /* 0xffffffff03037836 */ /* 0x000fe40000000000 */
[C---:B------:R-:W-:Y:S01]  /*1bb0*/  ISETP.NE.AND P1, PT, R5.reuse, 0x5, PT ;  /* 0x000000050500780c */ /* 0x040fe20003f25270 */
[----:B------:R-:W-:Y:S02]  /*1bc0*/  USEL UR8, URZ, 0x1, UP0 ;  /* 0x000000013f087887 */ /* 0x000fe40008000000 */
[----:B------:R-:W-:Y:S01]  /*1bd0*/  USEL UR4, UR4, URZ, UP0 ;  /* 0x0000003f04047287 */ /* 0x000fe20008000000 */
[----:B------:R-:W-:Y:S01]  /*1be0*/  SEL R5, R5, RZ, P1 ;  /* 0x000000ff05057207 */ /* 0x000fe20000800000 */
[----:B------:R-:W-:-:S02]  /*1bf0*/  UPLOP3.LUT UP0, UPT, UPT, UPT, UPT, 0x80, 0x0 ;  /* 0x000000000000789c */ /* 0x000fc40003f0f070 */
[----:B------:R-:W-:Y:S01]  /*1c00*/  LOP3.LUT R9, R9, UR8, RZ, 0x3c, !PT ;  /* 0x0000000809097c12 */ /* 0x000fe2000f8e3cff */
[----:B------:R-:W-:Y:S08]  /*1c10*/  @P2 BRA `(.L_x_22) ;  /* 0xfffffff800542947 */ /* 0x000ff0000383ffff */
.L_x_17:
[----:B------:R-:W-:Y:S02]  /*1c20*/  WARPGROUP.DEPBAR.LE gsb0, 0x0 ;  /* 0x00008000000079c5 */ /* 0x000fe40000010000 */
[----:B------:R-:W-:Y:S05]  /*1c30*/  @!P0 BRA `(.L_x_23) ;  /* 0x0000000000548947 */ /* 0x000fea0003800000 */
[----:B------:R-:W-:-:S04]  /*1c40*/  LOP3.LUT R3, R2, 0x1, RZ, 0xfc, !PT ;  /* 0x0000000102037812 */ /* 0x000fc800078efcff */
[----:B------:R-:W-:-:S13]  /*1c50*/  ISETP.NE.AND P0, PT, R3, 0x3, PT ;  /* 0x000000030300780c */ /* 0x000fda0003f05270 */
[----:B------:R-:W-:Y:S05]  /*1c60*/  @!P0 BRA `(.L_x_24) ;  /* 0x0000000000048947 */ /* 0x000fea0003800000 */
[----:B------:R-:W-:Y:S01]  /*1c70*/  BPT.TRAP 0x1 ;  /* 0x000000040000795c */ /* 0x000fe20000300000 */
.L_x_24:
[----:B------:R-:W-:Y:S01]  /*1c80*/  ISETP.NE.AND P0, PT, R4, RZ, PT ;  /* 0x000000ff0400720c */ /* 0x000fe20003f05270 */
[----:B------:R-:W-:Y:S01]  /*1c90*/  BSSY B0, `(.L_x_25) ;  /* 0x000000d000007945 */ /* 0x000fe20003800000 */
[----:B------:R-:W-:-:S11]  /*1ca0*/  ISETP.GT.U32.AND P1, PT, R2, 0x1, PT ;  /* 0x000000010200780c */ /* 0x000fd60003f24070 */
[----:B------:R-:W-:Y:S05]  /*1cb0*/  @!P0 BRA `(.L_x_26) ;  /* 0x0000000000288947 */ /* 0x000fea0003800000 */
[----:B------:R-:W0:Y:S01]  /*1cc0*/  S2R R5, SR_CgaCtaId ;  /* 0x0000000000057919 */ /* 0x000e220000008800 */
[----:B------:R-:W-:Y:S01]  /*1cd0*/  IMAD.WIDE.U32 R2, R6, -0x33333333, RZ ;  /* 0xcccccccd06027825 */ /* 0x000fe200078e00ff */
[----:B------:R-:W-:-:S04]  /*1ce0*/  MOV R2, 0x400 ;  /* 0x0000040000027802 */ /* 0x000fc80000000f00 */
[----:B------:R-:W-:-:S05]  /*1cf0*/  SHF.R.U32.HI R3, RZ, 0x2, R3 ;  /* 0x00000002ff037819 */ /* 0x000fca0000011603 */
[----:B------:R-:W-:Y:S01]  /*1d00*/  IMAD R6, R3, -0x5, R6 ;  /* 0xfffffffb03067824 */ /* 0x000fe200078e0206 */
[----:B0-----:R-:W-:-:S05]  /*1d10*/  LEA R5, R5, R2, 0x18 ;  /* 0x0000000205057211 */ /* 0x001fca00078ec0ff */
[----:B------:R-:W-:-:S04]  /*1d20*/  IMAD R6, R6, 0x8, R5 ;  /* 0x0000000806067824 */ /* 0x000fc800078e0205 */
[----:B------:R-:W-:-:S05]  /*1d30*/  VIADD R3, R6, 0x32028 ;  /* 0x0003202806037836 */ /* 0x000fca0000000000 */
[----:B------:R-:W-:-:S04]  /*1d40*/  PRMT R3, R0, 0x654, R3 ;  /* 0x0000065400037816 */ /* 0x000fc80000000003 */
[----:B------:R0:W-:Y:S03]  /*1d50*/  SYNCS.ARRIVE.TRANS64.RED.A1T0 RZ, [R3+URZ], RZ ;  /* 0x000000ff03ff79a7 */ /* 0x0001e6000810043f */
.L_x_26:
[----:B------:R-:W-:Y:S05]  /*1d60*/  BSYNC B0 ;  /* 0x0000000000007941 */ /* 0x000fea0003800000 */
.L_x_25:
[----:B------:R-:W-:Y:S05]  /*1d70*/  @P1 BRA `(.L_x_23) ;  /* 0x0000000000041947 */ /* 0x000fea0003800000 */
[----:B------:R-:W-:Y:S01]  /*1d80*/  BPT.TRAP 0x1 ;  /* 0x000000040000795c */ /* 0x000fe20000300000 */
.L_x_23:
[----:B------:R-:W0:Y:S01]  /*1d90*/  S2R R0, SR_TID.X ;  /* 0x0000000000007919 */ /* 0x000e220000002100 */
[----:B------:R-:W-:Y:S01]  /*1da0*/  ULDC.64 UR4, c[0x0][0x280] ;  /* 0x0000a00000047ab9 */ /* 0x000fe20000000a00 */
[----:B------:R-:W1:Y:S01]  /*1db0*/  S2R R2, SR_CTAID.Y ;  /* 0x0000000000027919 */ /* 0x000e620000002600 */
[----:B------:R-:W2:Y:S01]  /*1dc0*/  S2R R9, SR_CTAID.X ;  /* 0x0000000000097919 */ /* 0x000ea20000002500 */
[----:B0-----:R-:W-:-:S04]  /*1dd0*/  SHF.R.S32.HI R3, RZ, 0x1f, R0 ;  /* 0x0000001fff037819 */ /* 0x001fc80000011400 */
[----:B------:R-:W-:-:S04]  /*1de0*/  LEA.HI R3, R3, R0, RZ, 0x7 ;  /* 0x0000000003037211 */ /* 0x000fc800078f38ff */
[----:B------:R-:W-:Y:S01]  /*1df0*/  LOP3.LUT R3, R3, 0xffffff80, RZ, 0xc0, !PT ;  /* 0xffffff8003037812 */ /* 0x000fe200078ec0ff */
[----:B--2---:R-:W-:-:S04]  /*1e00*/  IMAD.SHL.U32 R6, R9, 0x100, RZ ;  /* 0x0000010009067824 */ /* 0x004fc800078e00ff */
[----:B------:R-:W-:Y:S02]  /*1e10*/  IMAD.IADD R8, R0, 0x1, -R3 ;  /* 0x0000000100087824 */ /* 0x000fe400078e0a03 */
[----:B-1----:R-:W-:-:S03]  /*1e20*/  IMAD.SHL.U32 R0, R2, 0x40, RZ ;  /* 0x0000004002007824 */ /* 0x002fc600078e00ff */
[----:B------:R-:W-:Y:S02]  /*1e30*/  SHF.R.S32.HI R7, RZ, 0x1f, R8 ;  /* 0x0000001fff077819 */ /* 0x000fe40000011408 */
[----:B------:R-:W-:Y:S02]  /*1e40*/  ISETP.GE.AND P0, PT, R0, UR5, PT ;  /* 0x0000000500007c0c */ /* 0x000fe4000bf06270 */
[----:B------:R-:W-:Y:S02]  /*1e50*/  LEA.HI R2, R7, R8, RZ, 0x2 ;  /* 0x0000000807027211 */ /* 0x000fe400078f10ff */
[----:B------:R-:W-:Y:S02]  /*1e60*/  ISETP.GE.OR P0, PT, R6, UR4, P0 ;  /* 0x0000000406007c0c */ /* 0x000fe40008706670 */
[--C-:B------:R-:W-:Y:S02]  /*1e70*/  SHF.R.S32.HI R4, RZ, 0x2, R2.reuse ;  /* 0x00000002ff047819 */ /* 0x100fe40000011402 */
[----:B------:R-:W-:-:S04]  /*1e80*/  SHF.R.S32.HI R3, RZ, 0x1f, R2 ;  /* 0x0000001fff037819 */ /* 0x000fc80000011402 */
[----:B------:R-:W-:-:S04]  /*1e90*/  LEA.HI R3, R3, R4, RZ, 0x3 ;  /* 0x0000000403037211 */ /* 0x000fc800078f18ff */
[----:B------:R-:W-:Y:S01]  /*1ea0*/  LOP3.LUT R5, R3, 0xfffffff8, RZ, 0xc0, !PT ;  /* 0xfffffff803057812 */ /* 0x000fe200078ec0ff */
[----:B------:R-:W-:Y:S06]  /*1eb0*/  @P0 EXIT ;  /* 0x000000000000094d */ /* 0x000fec0003800000 */
[----:B------:R-:W0:Y:S01]  /*1ec0*/  LDC.64 R20, c[0x0][0x658] ;  /* 0x00019600ff147b82 */ /* 0x000e220000000a00 */
[----:B------:R-:W-:Y:S01]  /*1ed0*/  LOP3.LUT R3, R2, 0x7ffffffc, RZ, 0xc0, !PT ;  /* 0x7ffffffc02037812 */ /* 0x000fe200078ec0ff */
[----:B------:R-:W-:Y:S01]  /*1ee0*/  IMAD.IADD R2, R4, 0x1, -R5 ;  /* 0x0000000104027824 */ /* 0x000fe200078e0a05 */
[----:B------:R-:W-:Y:S02]  /*1ef0*/  LEA.HI R5, R7, R8, RZ, 0x5 ;  /* 0x0000000807057211 */ /* 0x000fe400078f28ff */
[----:B----45:R-:W-:Y:S01]  /*1f00*/  FSETP.NEU.AND P1, PT, R14, RZ, PT ;  /* 0x000000ff0e00720b */ /* 0x030fe20003f2d000 */
[----:B------:R-:W-:Y:S01]  /*1f10*/  IMAD.IADD R4, R8, 0x1, -R3 ;  /* 0x0000000108047824 */ /* 0x000fe200078e0a03 */
[----:B------:R-:W-:Y:S02]  /*1f20*/  SHF.R.S32.HI R3, RZ, 0x1f, R2 ;  /* 0x0000001fff037819 */ /* 0x000fe40000011402 */
[----:B------:R-:W-:Y:S01]  /*1f30*/  SHF.R.S32.HI R13, RZ, 0x5, R5 ;  /* 0x00000005ff0d7819 */ /* 0x000fe20000011405 */
[----:B------:R-:W-:-:S02]  /*1f40*/  IMAD.SHL.U32 R5, R4, 0x2, RZ ;  /* 0x0000000204057824 */ /* 0x000fc400078e00ff */
[----:B------:R-:W-:-:S03]  /*1f50*/  IMAD.WIDE R8, R9, 0x100, R2 ;  /* 0x0000010009087825 */ /* 0x000fc600078e0202 */
[----:B------:R-:W-:Y:S01]  /*1f60*/  SHF.R.S32.HI R7, RZ, 0x1f, R5 ;  /* 0x0000001fff077819 */ /* 0x000fe20000011405 */
[C---:B------:R-:W-:Y:S01]  /*1f70*/  IMAD R3, R13.reuse, -0x10, -R6 ;  /* 0xfffffff00d037824 */ /* 0x040fe200078e0a06 */
[C---:B------:R-:W-:Y:S01]  /*1f80*/  IADD3 R6, P0, R0.reuse, R5, RZ ;  /* 0x0000000500067210 */ /* 0x040fe20007f1e0ff */
[----:B------:R-:W-:Y:S01]  /*1f90*/  IMAD.WIDE R8, R13, 0x10, R8 ;  /* 0x000000100d087825 */ /* 0x000fe200078e0208 */
[----:B------:R-:W-:Y:S02]  /*1fa0*/  IADD3 R10, -R5, UR5, -R0 ;  /* 0x00000005050a7c10 */ /* 0x000fe4000fffe900 */
[----:B------:R-:W-:Y:S02]  /*1fb0*/  LEA.HI.X.SX32 R7, R0, R7, 0x1, P0 ;  /* 0x0000000700077211 */ /* 0x000fe400000f0eff */
[----:B------:R-:W-:Y:S01]  /*1fc0*/  IADD3 R0, R3, UR4, -R2 ;  /* 0x0000000403007c10 */ /* 0x000fe2000fffe802 */
[-C--:B0-----:R-:W-:Y:S01]  /*1fd0*/  IMAD R2, R9, R20.reuse, RZ ;  /* 0x0000001409027224 */ /* 0x081fe200078e02ff */
[----:B------:R-:W-:Y:S01]  /*1fe0*/  ISETP.GT.AND P3, PT, R10, RZ, PT ;  /* 0x000000ff0a00720c */ /* 0x000fe20003f64270 */
[----:B------:R-:W-:Y:S01]  /*1ff0*/  IMAD.WIDE.U32 R16, R8, R20, R6 ;  /* 0x0000001408107225 */ /* 0x000fe200078e0006 */
[----:B------:R-:W-:-:S02]  /*2000*/  SHF.L.U64.HI R12, R20, 0x3, R21 ;  /* 0x00000003140c7819 */ /* 0x000fc40000010215 */
[----:B------:R-:W-:Y:S01]  /*2010*/  P2R R3, PR, RZ, 0x8 ;  /* 0x00000008ff037803 */ /* 0x000fe20000000000 */
[----:B------:R-:W-:Y:S01]  /*2020*/  IMAD R19, R8, R21, R2 ;  /* 0x0000001508137224 */ /* 0x000fe200078e0202 */
[----:B------:R-:W-:Y:S01]  /*2030*/  ISETP.GT.AND P0, PT, R0, RZ, P3 ;  /* 0x000000ff0000720c */ /* 0x000fe20001f04270 */
[----:B------:R-:W-:Y:S02]  /*2040*/  IMAD.SHL.U32 R13, R20, 0x8, RZ ;  /* 0x00000008140d7824 */ /* 0x000fe400078e00ff */
[----:B------:R-:W-:Y:S01]  /*2050*/  IMAD.IADD R19, R17, 0x1, R19 ;  /* 0x0000000111137824 */ /* 0x000fe200078e0213 */
[----:B------:R-:W-:Y:S09]  /*2060*/  @!P1 BRA `(.L_x_27) ;  /* 0x0000006c00709947 */ /* 0x000ff20003800000 */
[----:B------:R-:W-:Y:S01]  /*2070*/  ULDC.64 UR4, c[0x0][0x630] ;  /* 0x00018c0000047ab9 */ /* 0x000fe20000000a00 */
[----:B------:R-:W-:Y:S01]  /*2080*/  ULDC.64 UR8, c[0x0][0x628] ;  /* 0x00018a0000087ab9 */ /* 0x000fe20000000a00 */
[----:B---3--:R-:W-:Y:S01]  /*2090*/  IMAD R15, R9, UR4, RZ ;  /* 0x00000004090f7c24 */ /* 0x008fe2000f8e02ff */
[----:B------:R-:W-:Y:S01]  /*20a0*/  ULDC.64 UR6, c[0x0][0x650] ;  /* 0x0001940000067ab9 */ /* 0x000fe20000000a00 */
[----:B------:R-:W-:-:S04]  /*20b0*/  IMAD.WIDE.U32 R2, R8, UR4, R6 ;  /* 0x0000000408027c25 */ /* 0x000fc8000f8e0006 */
[----:B------:R-:W-:Y:S01]  /*20c0*/  IMAD R15, R8, UR5, R15 ;  /* 0x00000005080f7c24 */ /* 0x000fe2000f8e020f */
[----:B------:R-:W-:-:S03]  /*20d0*/  LEA R4, P1, R2, UR8, 0x2 ;  /* 0x0000000802047c11 */ /* 0x000fc6000f8210ff */
[----:B------:R-:W-:-:S05]  /*20e0*/  IMAD.IADD R3, R3, 0x1, R15 ;  /* 0x0000000103037824 */ /* 0x000fca00078e020f */
[----:B------:R-:W-:-:S05]  /*20f0*/  LEA.HI.X R5, R2, UR9, R3, 0x2, P1 ;  /* 0x0000000902057c11 */ /* 0x000fca00088f1403 */
[----:B------:R-:W2:Y:S01]  /*2100*/  @P0 LDG.E.LTC128B R17, desc[UR12][R4.64] ;  /* 0x0000000c04110981 */ /* 0x000ea2000c1e1920 */
[----:B------:R-:W-:Y:S01]  /*2110*/  ISETP.GT.AND P6, PT, R10, 0x1, PT ;  /* 0x000000010a00780c */ /* 0x000fe20003fc4270 */
[----:B------:R-:W-:Y:S01]  /*2120*/  BSSY B0, `(.L_x_28) ;  /* 0x000000d000007945 */ /* 0x000fe20003800000 */
[----:B------:R-:W-:Y:S02]  /*2130*/  LEA R2, P2, R16, UR6, 0x2 ;  /* 0x0000000610027c11 */ /* 0x000fe4000f8410ff */
[----:B------:R-:W-:Y:S02]  /*2140*/  ISETP.GT.AND P1, PT, R0, RZ, P6 ;  /* 0x000000ff0000720c */ /* 0x000fe40003724270 */
[----:B--2---:R-:W-:Y:S01]  /*2150*/  LOP3.LUT R3, R17, 0xffffe000, RZ, 0xc0, !PT ;  /* 0xffffe00011037812 */ /* 0x004fe200078ec0ff */
[----:B------:R-:W-:-:S04]  /*2160*/  IMAD.MOV.U32 R18, RZ, RZ, R17 ;  /* 0x000000ffff127224 */ /* 0x000fc800078e0011 */
[----:B------:R-:W-:-:S04]  /*2170*/  FMUL R3, R3, R14 ;  /* 0x0000000e03037220 */ /* 0x000fc80000400000 */
[----:B------:R-:W-:Y:S01]  /*2180*/  FFMA R23, R120, R11, R3 ;  /* 0x0000000b78177223 */ /* 0x000fe20000000003 */
[----:B------:R-:W-:Y:S02]  /*2190*/  P2R R3, PR, RZ, 0x40 ;  /* 0x00000040ff037803 */ /* 0x000fe40000000000 */
[----:B------:R-:W-:Y:S02]  /*21a0*/  LEA.HI.X R3, R16, UR7, R19, 0x2, P2 ;  /* 0x0000000710037c11 */ /* 0x000fe400090f1413 */
[----:B------:R-:W-:-:S05]  /*21b0*/  F2FP.TF32.F32.PACK_B R23, R23 ;  /* 0x00000017ff17723e */ /* 0x000fca00024050ff */
[----:B------:R0:W-:Y:S01]  /*21c0*/  @P0 STG.E desc[UR12][R2.64], R23 ;  /* 0x0000001702000986 */ /* 0x0001e2000c10190c */
[----:B------:R-:W-:Y:S05]  /*21d0*/  @!P1 BRA `(.L_x_29) ;  /* 0x0000000000049947 */ /* 0x000fea0003800000 */
[----:B------:R1:W5:Y:S02]  /*21e0*/  LDG.E.LTC128B R18, desc[UR12][R4.64+0x4] ;  /* 0x0000040c04127981 */ /* 0x000364000c1e1920 */
.L_x_29:
[----:B------:R-:W-:Y:S05]  /*21f0*/  BSYNC B0 ;  /* 0x0000000000007941 */ /* 0x000fea0003800000 */
.L_x_28:
[----:B------:R-:W-:Y:S01]  /*2200*/  USHF.L.U32 UR6, UR4, 0x3, URZ ;  /* 0x0000000304067899 */ /* 0x000fe2000800063f */
[----:B-----5:R-:W-:Y:S01]  /*2210*/  LOP3.LUT R19, R18, 0xffffe000, RZ, 0xc0, !PT ;  /* 0xffffe00012137812 */ /* 0x020fe200078ec0ff */
[----:B------:R-:W-:Y:S01]  /*2220*/  USHF.L.U64.HI UR7, UR4, 0x3, UR5 ;  /* 0x0000000304077899 */ /* 0x000fe20008010205 */
[----:B------:R-:W-:-:S03]  /*2230*/  ISETP.GT.AND P0, PT, R0, 0x8, P3 ;  /* 0x000000080000780c */ /* 0x000fc60001f04270 */
[----:B------:R-:W-:Y:S02]  /*2240*/  IMAD.U32 R16, RZ, RZ, UR6 ;  /* 0x00000006ff107e24 */ /* 0x000fe4000f8e00ff */
[----:B------:R-:W-:Y:S02]  /*2250*/  IMAD.U32 R17, RZ, RZ, UR7 ;  /* 0x00000007ff117e24 */ /* 0x000fe4000f8e00ff */
[----:B------:R-:W-:-:S04]  /*2260*/  IMAD.WIDE.U32 R8, R8, UR4, R16 ;  /* 0x0000000408087c25 */ /* 0x000fc8000f8e0010 */
[----:B------:R-:W-:Y:S01]  /*2270*/  FMUL R16, R19, R14 ;  /* 0x0000000e13107220 */ /* 0x000fe20000400000 */
[----:B------:R-:W-:-:S03]  /*2280*/  IADD3 R6, P2, R6, R8, RZ ;  /* 0x0000000806067210 */ /* 0x000fc60007f5e0ff */
[----:B------:R-:W-:Y:S01]  /*2290*/  FFMA R121, R121, R11, R16 ;  /* 0x0000000b79797223 */ /* 0x000fe20000000010 */
[----:B------:R-:W-:Y:S02]  /*22a0*/  IADD3.X R7, R7, R15, R9, P2, !PT ;  /* 0x0000000f07077210 */ /* 0x000fe400017fe409 */
[C---:B------:R-:W-:Y:S02]  /*22b0*/  LEA R8, P2, R6.reuse, UR8, 0x2 ;  /* 0x0000000806087c11 */ /* 0x040fe4000f8410ff */
[----:B------:R-:W-:Y:S02]  /*22c0*/  F2FP.TF32.F32.PACK_B R121, R121 ;  /* 0x00000079ff79723e */ /* 0x000fe400024050ff */
[----:B------:R-:W-:-:S03]  /*22d0*/  LEA.HI.X R9, R6, UR9, R7, 0x2, P2 ;  /* 0x0000000906097c11 */ /* 0x000fc600090f1407 */
[----:B------:R2:W-:Y:S04]  /*22e0*/  @P1 STG.E desc[UR12][R2.64+0x4], R121 ;  /* 0x0000047902001986 */ /* 0x0005e8000c10190c */
[----:B------:R-:W3:Y:S01]  /*22f0*/  @P0 LDG.E.LTC128B R18, desc[UR12][R8.64] ;  /* 0x0000000c08120981 */ /* 0x000ee2000c1e1920 */
[C---:B------:R-:W-:Y:S01]  /*2300*/  SHF.L.U64.HI R15, R13.reuse, 0x2, R12 ;  /* 0x000000020d0f7819 */ /* 0x040fe2000001020c */
[----:B------:R-:W-:Y:S01]  /*2310*/  BSSY B0, `(.L_x_30) ;  /* 0x000000b000007945 */ /* 0x000fe20003800000 */
[----:B------:R-:W-:Y:S02]  /*2320*/  LEA R6, P2, R13, R2, 0x2 ;  /* 0x000000020d067211 */ /* 0x000fe400078410ff */
[----:B------:R-:W-:Y:S02]  /*2330*/  ISETP.GT.AND P1, PT, R0, 0x8, P6 ;  /* 0x000000080000780c */ /* 0x000fe40003724270 */
[----:B---3--:R-:W-:-:S05]  /*2340*/  LOP3.LUT R7, R18, 0xffffe000, RZ, 0xc0, !PT ;  /* 0xffffe00012077812 */ /* 0x008fca00078ec0ff */
[----:B------:R-:W-:-:S04]  /*2350*/  FMUL R7, R7, R14 ;  /* 0x0000000e07077220 */ /* 0x000fc80000400000 */
[----:B------:R-:W-:Y:S01]  /*2360*/  FFMA R13, R122, R11, R7 ;  /* 0x0000000b7a0d7223 */ /* 0x000fe20000000007 */
[----:B------:R-:W-:-:S04]  /*2370*/  IMAD.X R7, R15, 0x1, R3, P2 ;  /* 0x000000010f077824 */ /* 0x000fc800010e0603 */
[----:B------:R-:W-:-:S05]  /*2380*/  F2FP.TF32.F32.PACK_B R13, R13 ;  /* 0x0000000dff0d723e */ /* 0x000fca00024050ff */
[----:B------:R2:W-:Y:S01]  /*2390*/  @P0 STG.E desc[UR12][R6.64], R13 ;  /* 0x0000000d06000986 */ /* 0x0005e2000c10190c */
[----:B------:R-:W-:Y:S05]  /*23a0*/  @!P1 BRA `(.L_x_31) ;  /* 0x0000000000049947 */ /* 0x000fea0003800000 */
[----:B------:R3:W5:Y:S02]  /*23b0*/  LDG.E.LTC128B R18, desc[UR12][R8.64+0x4] ;  /* 0x0000040c08127981 */ /* 0x000764000c1e1920 */
.L_x_31:
[----:B------:R-:W-:Y:S05]  /*23c0*/  BSYNC B0 ;  /* 0x0000000000007941 */ /* 0x000fea0003800000 */
.L_x_30:
[----:B--2--5:R-:W-:Y:S01]  /*23d0*/  LOP3.LUT R13, R18, 0xffffe000, RZ, 0xc0, !PT ;  /* 0xffffe000120d7812 */ /* 0x024fe200078ec0ff */
[----:B------:R-:W-:Y:S01]  /*23e0*/  BSSY B0, `(.L_x_32) ;  /* 0x000000a000007945 */ /* 0x000fe20003800000 */
[----:B------:R-:W-:-:S03]  /*23f0*/  ISETP.GT.AND P3, PT, R10, 0x8, PT ;  /* 0x000000080a00780c */ /* 0x000fc60003f64270 */
[----:B------:R-:W-:Y:S01]  /*2400*/  FMUL R12, R13, R14 ;  /* 0x0000000e0d0c7220 */ /* 0x000fe20000400000 */
[----:B------:R-:W-:-:S03]  /*2410*/  ISETP.GT.AND P0, PT, R0, RZ, P3 ;  /* 0x000000ff0000720c */ /* 0x000fc60001f04270 */
[----:B------:R-:W-:Y:S01]  /*2420*/  FFMA R123, R123, R11, R12 ;  /* 0x0000000b7b7b7223 */ /* 0x000fe2000000000c */
[----:B------:R-:W-:-:S04]  /*2430*/  P2R R12, PR, RZ, 0x8 ;  /* 0x00000008ff0c7803 */ /* 0x000fc80000000000 */
[----:B------:R-:W-:-:S05]  /*2440*/  F2FP.TF32.F32.PACK_B R123, R123 ;  /* 0x0000007bff7b723e */ /* 0x000fca00024050ff */
[----:B------:R2:W-:Y:S01]  /*2450*/  @P1 STG.E desc[UR12][R6.64+0x4], R123 ;  /* 0x0000047b06001986 */ /* 0x0005e2000c10190c */
[----:B------:R-:W-:Y:S05]  /*2460*/  @!P0 BRA `(.L_x_33) ;  /* 0x0000000000048947 */ /* 0x000fea0003800000 */
[----:B------:R4:W5:Y:S02]  /*2470*/  LDG.E.LTC128B R18, desc[UR12][R4.64+0x20] ;  /* 0x0000200c04127981 */ /* 0x000964000c1e1920 */
.L_x_33:
[----:B------:R-:W-:Y:S05]  /*2480*/  BSYNC B0 ;  /* 0x0000000000007941 */ /* 0x000fea0003800000 */
.L_x_32:
[----:B-----5:R-:W-:Y:S01]  /*2490*/  LOP3.LUT R13, R18, 0xffffe000, RZ, 0xc0, !PT ;  /* 0xffffe000120d7812 */ /* 0x020fe200078ec0ff */
[----:B------:R-:W-:Y:S01]  /*24a0*/  BSSY B0, `(.L_x_34) ;  /* 0x000000a000007945 */ /* 0x000fe20003800000 */
[----:B------:R-:W-:-:S03]  /*24b0*/  ISETP.GT.AND P2, PT, R10, 0x9, PT ;  /* 0x000000090a00780c */ /* 0x000fc60003f44270 */
[----:B------:R-:W-:Y:S01]  /*24c0*/  FMUL R13, R13, R14 ;  /* 0x0000000e0d0d7220 */ /* 0x000fe20000400000 */
[----:B------:R-:W-:Y:S02]  /*24d0*/  ISETP.GT.AND P1, PT, R0, RZ, P2 ;  /* 0x000000ff0000720c */ /* 0x000fe40001724270 */
[----:B------:R-:W-:Y:S01]  /*24e0*/  P2R R12, PR, RZ, 0x4 ;  /* 0x00000004ff0c7803 */ /* 0x000fe20000000000 */
[----:B------:R-:W-:-:S05]  /*24f0*/  FFMA R13, R124, R11, R13 ;  /* 0x0000000b7c0d7223 */ /* 0x000fca000000000d */
[----:B------:R-:W-:-:S05]  /*2500*/  F2FP.TF32.F32.PACK_B R13, R13 ;  /* 0x0000000dff0d723e */ /* 0x000fca00024050ff */
[----:B------:R0:W-:Y:S01]  /*2510*/  @P0 STG.E desc[UR12][R2.64+0x20], R13 ;  /* 0x0000200d02000986 */ /* 0x0001e2000c10190c */
[----:B------:R-:W-:Y:S05]  /*2520*/  @!P1 BRA `(.L_x_35) ;  /* 0x0000000000049947 */ /* 0x000fea0003800000 */
[----:B------:R0:W5:Y:S02]  /*2530*/  LDG.E.LTC128B R18, desc[UR12][R4.64+0x24] ;  /* 0x0000240c04127981 */ /* 0x000164000c1e1920 */
.L_x_35:
[----:B------:R-:W-:Y:S05]  /*2540*/  BSYNC B0 ;  /* 0x0000000000007941 */ /* 0x000fea0003800000 */
.L_x_34:
[----:B0----5:R-:W-:Y:S01]  /*2550*/  LOP3.LUT R13, R18, 0xffffe000, RZ, 0xc0, !PT ;  /* 0xffffe000120d7812 */ /* 0x021fe200078ec0ff */
[----:B------:R-:W-:Y:S01]  /*2560*/  BSSY B0, `(.L_x_36) ;  /* 0x0000008000007945 */ /* 0x000fe20003800000 */
[----:B------:R-:W-:-:S03]  /*2570*/  ISETP.GT.AND P0, PT, R0, 0x8, P3 ;  /* 0x000000080000780c */ /* 0x000fc60001f04270 */
[----:B------:R-:W-:-:S04]  /*2580*/  FMUL R12, R13, R14 ;  /* 0x0000000e0d0c7220 */ /* 0x000fc80000400000 */
[----:B------:R-:W-:-:S05]  /*2590*/  FFMA R125, R125, R11, R12 ;  /* 0x0000000b7d7d7223 */ /* 0x000fca000000000c */
[----:B------:R-:W-:-:S05]  /*25a0*/  F2FP.TF32.F32.PACK_B R125, R125 ;  /* 0x0000007dff7d723e */ /* 0x000fca00024050ff */
[----:B------:R0:W-:Y:S01]  /*25b0*/  @P1 STG.E desc[UR12][R2.64+0x24], R125 ;  /* 0x0000247d02001986 */ /* 0x0001e2000c10190c */
[----:B------:R-:W-:Y:S05]  /*25c0*/  @!P0 BRA `(.L_x_37) ;  /* 0x0000000000048947 */ /* 0x000fea0003800000 */
[----:B------:R0:W5:Y:S02]  /*25d0*/  LDG.E.LTC128B R18, desc[UR12][R8.64+0x20] ;  /* 0x0000200c08127981 */ /* 0x000164000c1e1920 */
.L_x_37:
[----:B------:R-:W-:Y:S05]  /*25e0*/  BSYNC B0 ;  /* 0x0000000000007941 */ /* 0x000fea0003800000 */
.L_x_36:
[----:B-----5:R-:W-:Y:S01]  /*25f0*/  LOP3.LUT R13, R18, 0xffffe000, RZ, 0xc0, !PT ;  /* 0xffffe000120d7812 */ /* 0x020fe200078ec0ff */
        /* <DEDUP_REMOVED lines=8> */
.L_x_39:
[----:B------:R-:W-:Y:S05]  /*2680*/  BSYNC B0 ;  /* 0x0000000000007941 */ /* 0x000fea0003800000 */
.L_x_38:
[----:B0----5:R-:W-:Y:S01]  /*2690*/  LOP3.LUT R13, R18, 0xffffe000, RZ, 0xc0, !PT ;  /* 0xffffe000120d7812 */ /* 0x021fe200078ec0ff */
        /* <DEDUP_REMOVED lines=10> */
.L_x_41:
[----:B------:R-:W-:Y:S05]  /*2740*/  BSYNC B0 ;  /* 0x0000000000007941 */ /* 0x000fea0003800000 */
.L_x_40:
[----:B-----5:R-:W-:Y:S01]  /*2750*/  LOP3.LUT R13, R18, 0xffffe000, RZ, 0xc0, !PT ;  /* 0xffffe000120d7812 */ /* 0x020fe200078ec0ff */
[----:B------:R-:W-:Y:S01]  /*2760*/  BSSY B0, `(.L_x_42) ;  /* 0x000000a000007945 */ /* 0x000fe20003800000 */
[----:B------:R-:W-:-:S03]  /*2770*/  ISETP.GT.AND P1, PT, R10, 0x11, PT ;  /* 0x000000110a00780c */ /* 0x000fc60003f24270 */
[----:B------:R-:W-:Y:S01]  /*2780*/  FMUL R13, R13, R14 ;  /* 0x0000000e0d0d7220 */ /* 0x000fe20000400000 */
[----:B------:R-:W-:-:S03]  /*2790*/  P2R R12, PR, RZ, 0x2 ;  /* 0x00000002ff0c7803 */ /* 0x000fc60000000000 */
[----:B------:R-:W-:-:S05]  /*27a0*/  FFMA R13, R128, R11, R13 ;  /* 0x0000000b800d7223 */ /* 0x000fca000000000d */
[----:B------:R-:W-:-:S05]  /*27b0*/  F2FP.TF32.F32.PACK_B R13, R13 ;  /* 0x0000000dff0d723e */ /* 0x000fca00024050ff */
[----:B------:R0:W-:Y:S01]  /*27c0*/  @P0 STG.E desc[UR12][R2.64+0x40], R13 ;  /* 0x0000400d02000986 */ /* 0x0001e2000c10190c */
[----:B------:R-:W-:-:S13]  /*27d0*/  ISETP.GT.AND P0, PT, R0, RZ, P1 ;  /* 0x000000ff0000720c */ /* 0x000fda0000f04270 */
[----:B0-----:R-:W-:Y:S05]  /*27e0*/  @!P0 BRA `(.L_x_43) ;  /* 0x0000000000048947 */ /* 0x001fea0003800000 */
[----:B------:R0:W5:Y:S02]  /*27f0*/  LDG.E.LTC128B R18, desc[UR12][R4.64+0x44] ;  /* 0x0000440c04127981 */ /* 0x000164000c1e1920 */
.L_x_43:
[----:B------:R-:W-:Y:S05]  /*2800*/  BSYNC B0 ;  /* 0x0000000000007941 */ /* 0x000fea0003800000 */
.L_x_42:
[----:B-----5:R-:W-:Y:S01]  /*2810*/  LOP3.LUT R13, R18, 0xffffe000, RZ, 0xc0, !PT ;  /* 0xffffe000120d7812 */ /* 0x020fe200078ec0ff */
[----:B------:R-:W-:Y:S04]  /*2820*/  BSSY B0, `(.L_x_44) ;  /* 0x0000008000007945 */ /* 0x000fe80003800000 */
[----:B------:R-:W-:-:S04]  /*2830*/  FMUL R12, R13, R14 ;  /* 0x0000000e0d0c7220 */ /* 0x000fc80000400000 */
[----:B------:R-:W-:-:S05]  /*2840*/  FFMA R129, R129, R11, R12 ;  /* 0x0000000b81817223 */ /* 0x000fca000000000c */
[----:B------:R-:W-:-:S05]  /*2850*/  F2FP.TF32.F32.PACK_B R129, R129 ;  /* 0x00000081ff81723e */ /* 0x000fca00024050ff */
[----:B------:R0:W-:Y:S01]  /*2860*/  @P0 STG.E desc[UR12][R2.64+0x44], R129 ;  /* 0x0000448102000986 */ /* 0x0001e2000c10190c */
[----:B------:R-:W-:-:S13]  /*2870*/  ISETP.GT.AND P0, PT, R0, 0x8, P2 ;  /* 0x000000080000780c */ /* 0x000fda0001704270 */
[----:B0-----:R-:W-:Y:S05]  /*2880*/  @!P0 BRA `(.L_x_45) ;  /* 0x0000000000048947 */ /* 0x001fea0003800000 */
[----:B------:R0:W5:Y:S02]  /*2890*/  LDG.E.LTC128B R18, desc[UR12][R8.64+0x40] ;  /* 0x0000400c08127981 */ /* 0x000164000c1e1920 */
.L_x_45:
[----:B------:R-:W-:Y:S05]  /*28a0*/  BSYNC B0 ;  /* 0x0000000000007941 */ /* 0x000fea0003800000 */
.L_x_44:
        /* <DEDUP_REMOVED lines=9> */
.L_x_47:
[----:B------:R-:W-:Y:S05]  /*2940*/  BSYNC B0 ;  /* 0x0000000000007941 */ /* 0x000fea0003800000 */
.L_x_46:
[----:B-----5:R-:W-:Y:S01]  /*2950*/  LOP3.LUT R13, R18, 0xffffe000, RZ, 0xc0, !PT ;  /* 0xffffe000120d7812 */ /* 0x020fe200078ec0ff */
[C---:B------:R-:W-:Y:S01]  /*2960*/  IMAD.SHL.U32 R17, R20.reuse, 0x100, RZ ;  /* 0x0000010014117824 */ /* 0x040fe200078e00ff */
[----:B------:R-:W-:Y:S01]  /*2970*/  SHF.L.U64.HI R21, R20, 0x8, R21 ;  /* 0x0000000814157819 */ /* 0x000fe20000010215 */
[----:B------:R-:W-:Y:S01]  /*2980*/  BSSY B0, `(.L_x_48) ;  /* 0x000000f000007945 */ /* 0x000fe20003800000 */
[----:B------:R-:W-:Y:S01]  /*2990*/  ISETP.GT.AND P2, PT, R10, 0x18, PT ;  /* 0x000000180a00780c */ /* 0x000fe20003f44270 */
[----:B------:R-:W-:Y:S01]  /*29a0*/  FMUL R12, R13, R14 ;  /* 0x0000000e0d0c7220 */ /* 0x000fe20000400000 */
[----:B------:R-:W-:Y:S02]  /*29b0*/  LOP3.LUT R15, R17, 0x4, RZ, 0xfc, !PT ;  /* 0x00000004110f7812 */ /* 0x000fe400078efcff */
[----:B------:R-:W-:Y:S01]  /*29c0*/  P2R R16, PR, RZ, 0x4 ;  /* 0x00000004ff107803 */ /* 0x000fe20000000000 */
[----:B------:R-:W-:-:S05]  /*29d0*/  FFMA R131, R131, R11, R12 ;  /* 0x0000000b83837223 */ /* 0x000fca000000000c */
[----:B------:R-:W-:-:S05]  /*29e0*/  F2FP.TF32.F32.PACK_B R131, R131 ;  /* 0x00000083ff83723e */ /* 0x000fca00024050ff */
[----:B------:R0:W-:Y:S01]  /*29f0*/  @P0 STG.E desc[UR12][R6.64+0x44], R131 ;  /* 0x0000448306000986 */ /* 0x0001e2000c10190c */
[----:B------:R-:W-:-:S05]  /*2a00*/  IADD3 R124, P0, R15, R2, RZ ;  /* 0x000000020f7c7210 */ /* 0x000fca0007f1e0ff */
[----:B------:R-:W-:Y:S01]  /*2a10*/  IMAD.X R125, R21, 0x1, R3, P0 ;  /* 0x00000001157d7824 */ /* 0x000fe200000e0603 */
[----:B------:R-:W-:-:S05]  /*2a20*/  IADD3 R12, P0, R17, R2, RZ ;  /* 0x00000002110c7210 */ /* 0x000fca0007f1e0ff */
[----:B------:R-:W-:Y:S01]  /*2a30*/  IMAD.X R13, R21, 0x1, R3, P0 ;  /* 0x00000001150d7824 */ /* 0x000fe200000e0603 */
[----:B------:R-:W-:-:S13]  /*2a40*/  ISETP.GT.AND P0, PT, R0, RZ, P2 ;  /* 0x000000ff0000720c */ /* 0x000fda0001704270 */
[----:B0-----:R-:W-:Y:S05]  /*2a50*/  @!P0 BRA `(.L_x_49) ;  /* 0x0000000000048947 */ /* 0x001fea0003800000 */
[----:B------:R0:W5:Y:S02]  /*2a60*/  LDG.E.LTC128B R18, desc[UR12][R4.64+0x60] ;  /* 0x0000600c04127981 */ /* 0x000164000c1e1920 */
.L_x_49:
[----:B------:R-:W-:Y:S05]  /*2a70*/  BSYNC B0 ;  /* 0x0000000000007941 */ /* 0x000fea0003800000 */
.L_x_48:
        /* <DEDUP_REMOVED lines=11> */
.L_x_51:
[----:B------:R-:W-:Y:S05]  /*2b30*/  BSYNC B0 ;  /* 0x0000000000007941 */ /* 0x000fea0003800000 */
.L_x_50:
        /* <DEDUP_REMOVED lines=9> */
.L_x_53:
[----:B------:R-:W-:Y:S05]  /*2bd0*/  BSYNC B0 ;  /* 0x0000000000007941 */ /* 0x000fea0003800000 */
.L_x_52:
        /* <DEDUP_REMOVED lines=9> */
.L_x_55:
[----:B------:R-:W-:Y:S05]  /*2c70*/  BSYNC B0 ;  /* 0x0000000000007941 */ /* 0x000fea0003800000 */
.L_x_54:
[----:B-----5:R-:W-:Y:S01]  /*2c80*/  LOP3.LUT R19, R18, 0xffffe000, RZ, 0xc0, !PT ;  /* 0xffffe00012137812 */ /* 0x020fe200078ec0ff */
[----:B------:R-:W-:Y:S01]  /*2c90*/  BSSY B0, `(.L_x_56) ;  /* 0x000000a000007945 */ /* 0x000fe20003800000 */
[----:B------:R-:W-:-:S03]  /*2ca0*/  ISETP.GT.AND P2, PT, R10, 0x20, PT ;  /* 0x000000200a00780c */ /* 0x000fc60003f44270 */
[----:B------:R-:W-:-:S04]  /*2cb0*/  FMUL R16, R19, R14 ;  /* 0x0000000e13107220 */ /* 0x000fc80000400000 */
[----:B------:R-:W-:Y:S01]  /*2cc0*/  FFMA R135, R135, R11, R16 ;  /* 0x0000000b87877223 */ /* 0x000fe20000000010 */
[----:B------:R-:W-:-:S04]  /*2cd0*/  P2R R16, PR, RZ, 0x4 ;  /* 0x00000004ff107803 */ /* 0x000fc80000000000 */
[----:B------:R-:W-:-:S05]  /*2ce0*/  F2FP.TF32.F32.PACK_B R135, R135 ;  /* 0x00000087ff87723e */ /* 0x000fca00024050ff */
[----:B------:R0:W-:Y:S01]  /*2cf0*/  @P0 STG.E desc[UR12][R6.64+0x64], R135 ;  /* 0x0000648706000986 */ /* 0x0001e2000c10190c */
[----:B------:R-:W-:-:S13]  /*2d00*/  ISETP.GT.AND P0, PT, R0, RZ, P2 ;  /* 0x000000ff0000720c */ /* 0x000fda0001704270 */
[----:B0-----:R-:W-:Y:S05]  /*2d10*/  @!P0 BRA `(.L_x_57) ;  /* 0x0000000000048947 */ /* 0x001fea0003800000 */
[----:B------:R0:W5:Y:S02]  /*2d20*/  LDG.E.LTC128B R18, desc[UR12][R4.64+0x80] ;  /* 0x0000800c04127981 */ /* 0x000164000c1e1920 */
.L_x_57:
[----:B------:R-:W-:Y:S05]  /*2d30*/  BSYNC B0 ;  /* 0x0000000000007941 */ /* 0x000fea0003800000 */
.L_x_56:
        /* <DEDUP_REMOVED lines=11> */
.L_x_59:
[----:B------:R-:W-:Y:S05]  /*2df0*/  BSYNC B0 ;  /* 0x0000000000007941 */ /* 0x000fea0003800000 */
.L_x_58:
        /* <DEDUP_REMOVED lines=9> */
.L_x_61:
[----:B------:R-:W-:Y:S05]  /*2e90*/  BSYNC B0 ;  /* 0x0000000000007941 */ /* 0x000fea0003800000 */
.L_x_60:
        /* <DEDUP_REMOVED lines=9> */
.L_x_63:
[----:B------:R-:W-:Y:S05]  /*2f30*/  BSYNC B0 ;  /* 0x0000000000007941 */ /* 0x000fea0003800000 */
.L_x_62:
        /* <DEDUP_REMOVED lines=11> */
.L_x_65:
[----:B------:R-:W-:Y:S05]  /*2ff0*/  BSYNC B0 ;  /* 0x0000000000007941 */ /* 0x000fea0003800000 */
.L_x_64:
[----:B-----5:R-:W-:Y:S01]  /*3000*/  LOP3.LUT R19, R18, 0xffffe000, RZ, 0xc0, !PT ;  /* 0xffffe00012137812 */ /* 0x020fe200078ec0ff */
[----:B------:R-:W-:Y:S01]  /*3010*/  BSSY B0, `(.L_x_66) ;  /* 0x0000009000007945 */ /* 0x000fe20003800000 */
[----:B------:R-:W-:-:S03]  /*3020*/  ISETP.GT.AND P4, PT, R10, 0x29, PT ;  /* 0x000000290a00780c */ /* 0x000fc60003f84270 */
[----:B------:R-:W-:-:S04]  /*3030*/  FMUL R19, R19, R14 ;  /* 0x0000000e13137220 */ /* 0x000fc80000400000 */
[----:B------:R-:W-:-:S05]  /*3040*/  FFMA R19, R140, R11, R19 ;  /* 0x0000000b8c137223 */ /* 0x000fca0000000013 */
[----:B------:R-:W-:-:S05]  /*3050*/  F2FP.TF32.F32.PACK_B R19, R19 ;  /* 0x00000013ff13723e */ /* 0x000fca00024050ff */
[----:B------:R0:W-:Y:S01]  /*3060*/  @P0 STG.E desc[UR12][R2.64+0xa0], R19 ;  /* 0x0000a01302000986 */ /* 0x0001e2000c10190c */
[----:B------:R-:W-:-:S13]  /*3070*/  ISETP.GT.AND P0, PT, R0, RZ, P4 ;  /* 0x000000ff0000720c */ /* 0x000fda0002704270 */
[----:B0-----:R-:W-:Y:S05]  /*3080*/  @!P0 BRA `(.L_x_67) ;  /* 0x0000000000048947 */ /* 0x001fea0003800000 */
[----:B------:R0:W5:Y:S02]  /*3090*/  LDG.E.LTC128B R18, desc[UR12][R4.64+0xa4] ;  /* 0x0000a40c04127981 */ /* 0x000164000c1e1920 */
.L_x_67:
[----:B------:R-:W-:Y:S05]  /*30a0*/  BSYNC B0 ;  /* 0x0000000000007941 */ /* 0x000fea0003800000 */
.L_x_66:
        /* <DEDUP_REMOVED lines=9> */
.L_x_69:
[----:B------:R-:W-:Y:S05]  /*3140*/  BSYNC B0 ;  /* 0x0000000000007941 */ /* 0x000fea0003800000 */
.L_x_68:
        /* <DEDUP_REMOVED lines=9> */
.L_x_71:
[----:B------:R-:W-:Y:S05]  /*31e0*/  BSYNC B0 ;  /* 0x0000000000007941 */ /* 0x000fea0003800000 */
.L_x_70:
        /* <DEDUP_REMOVED lines=10> */
.L_x_73:
[----:B------:R-:W-:Y:S05]  /*3290*/  BSYNC B0 ;  /* 0x0000000000007941 */ /* 0x000fea0003800000 */
.L_x_72:
        /* <DEDUP_REMOVED lines=10> */
.L_x_75:
[----:B------:R-:W-:Y:S05]  /*3340*/  BSYNC B0 ;  /* 0x0000000000007941 */ /* 0x000fea0003800000 */
.L_x_74:
        /* <DEDUP_REMOVED lines=9> */
.L_x_77:
[----:B------:R-:W-:Y:S05]  /*33e0*/  BSYNC B0 ;  /* 0x0000000000007941 */ /* 0x000fea0003800000 */
.L_x_76:
        /* <DEDUP_REMOVED lines=9> */
.L_x_79:
[----:B------:R-:W-:Y:S05]  /*3480*/  BSYNC B0 ;  /* 0x0000000000007941 */ /* 0x000fea0003800000 */
.L_x_78:
        /* <DEDUP_REMOVED lines=10> */
.L_x_81:
[----:B------:R-:W-:Y:S05]  /*3530*/  BSYNC B0 ;  /* 0x0000000000007941 */ /* 0x000fea0003800000 */
.L_x_80:
[----:B-----5:R-:W-:Y:S01]  /*3540*/  LOP3.LUT R19, R18, 0xffffe000, RZ, 0xc0, !PT ;  /* 0xffffe00012137812 */ /* 0x020fe200078ec0ff */
[----:B------:R-:W-:Y:S04]  /*3550*/  BSSY B0, `(.L_x_82) ;  /* 0x0000009000007945 */ /* 0x000fe80003800000 */
[----:B------:R-:W-:-:S04]  /*3560*/  FMUL R19, R19, R14 ;  /* 0x0000000e13137220 */ /* 0x000fc80000400000 */
[----:B------:R-:W-:-:S05]  /*3570*/  FFMA R19, R148, R11, R19 ;  /* 0x0000000b94137223 */ /* 0x000fca0000000013 */
[----:B------:R-:W-:-:S05]  /*3580*/  F2FP.TF32.F32.PACK_B R19, R19 ;  /* 0x00000013ff13723e */ /* 0x000fca00024050ff */
[----:B------:R0:W-:Y:S01]  /*3590*/  @P0 STG.E desc[UR12][R2.64+0xe0], R19 ;  /* 0x0000e01302000986 */ /* 0x0001e2000c10190c */
[----:B------:R-:W-:-:S04]  /*35a0*/  ISETP.GT.AND P0, PT, R10, 0x39, PT ;  /* 0x000000390a00780c */ /* 0x000fc80003f04270 */
[----:B------:R-:W-:-:S13]  /*35b0*/  ISETP.GT.AND P5, PT, R0, RZ, P0 ;  /* 0x000000ff0000720c */ /* 0x000fda00007a4270 */
[----:B0-----:R-:W-:Y:S05]  /*35c0*/  @!P5 BRA `(.L_x_83) ;  /* 0x000000000004d947 */ /* 0x001fea0003800000 */
[----:B------:R0:W5:Y:S02]  /*35d0*/  LDG.E.LTC128B R18, desc[UR12][R4.64+0xe4] ;  /* 0x0000e40c04127981 */ /* 0x000164000c1e1920 */
.L_x_83:
[----:B------:R-:W-:Y:S05]  /*35e0*/  BSYNC B0 ;  /* 0x0000000000007941 */ /* 0x000fea0003800000 */
.L_x_82:
        /* <DEDUP_REMOVED lines=9> */
.L_x_85:
[----:B------:R-:W-:Y:S05]  /*3680*/  BSYNC B0 ;  /* 0x0000000000007941 */ /* 0x000fea0003800000 */
.L_x_84:
[----:B-----5:R-:W-:Y:S01]  /*3690*/  LOP3.LUT R19, R18, 0xffffe000, RZ, 0xc0, !PT ;  /* 0xffffe00012137812 */ /* 0x020fe200078ec0ff */
[----:B------:R-:W-:Y:S01]  /*36a0*/  BSSY B0, `(.L_x_86) ;  /* 0x0000009000007945 */ /* 0x000fe20003800000 */
[----:B------:R-:W-:-:S03]  /*36b0*/  IMAD.MOV.U32 R16, RZ, RZ, R18 ;  /* 0x000000ffff107224 */ /* 0x000fc600078e0012 */
[----:B------:R-:W-:-:S04]  /*36c0*/  FMUL R19, R19, R14 ;  /* 0x0000000e13137220 */ /* 0x000fc80000400000 */
[----:B------:R-:W-:-:S05]  /*36d0*/  FFMA R19, R150, R11, R19 ;  /* 0x0000000b96137223 */ /* 0x000fca0000000013 */
[----:B------:R-:W-:-:S05]  /*36e0*/  F2FP.TF32.F32.PACK_B R19, R19 ;  /* 0x00000013ff13723e */ /* 0x000fca00024050ff */
[----:B------:R0:W-:Y:S01]  /*36f0*/  @P5 STG.E desc[UR12][R6.64+0xe0], R19 ;  /* 0x0000e01306005986 */ /* 0x0001e2000c10190c */
[----:B------:R-:W-:-:S13]  /*3700*/  ISETP.GT.AND P5, PT, R0, 0x8, P0 ;  /* 0x000000080000780c */ /* 0x000fda00007a4270 */
[----:B0-----:R-:W-:Y:S05]  /*3710*/  @!P5 BRA `(.L_x_87) ;  /* 0x000000000004d947 */ /* 0x001fea0003800000 */
[----:B------:R0:W5:Y:S02]  /*3720*/  LDG.E.LTC128B R16, desc[UR12][R8.64+0xe4] ;  /* 0x0000e40c08107981 */ /* 0x000164000c1e1920 */
.L_x_87:
[----:B------:R-:W-:Y:S05]  /*3730*/  BSYNC B0 ;  /* 0x0000000000007941 */ /* 0x000fea0003800000 */
.L_x_86:
[----:B-----5:R-:W-:Y:S01]  /*3740*/  LOP3.LUT R19, R16, 0xffffe000, RZ, 0xc0, !PT ;  /* 0xffffe00010137812 */ /* 0x020fe200078ec0ff */
[----:B------:R-:W-:Y:S01]  /*3750*/  USHF.L.U32 UR22, UR4, 0x8, URZ ;  /* 0x0000000804167899 */ /* 0x000fe2000800063f */
[----:B--2---:R-:W-:Y:S01]  /*3760*/  LOP3.LUT R123, R17, 0x20, RZ, 0xfc, !PT ;  /* 0x00000020117b7812 */ /* 0x004fe200078efcff */
[----:B------:R-:W-:Y:S02]  /*3770*/  USHF.L.U64.HI UR4, UR4, 0x8, UR5 ;  /* 0x0000000804047899 */ /* 0x000fe40008010205 */
[----:B------:R-:W-:-:S04]  /*3780*/  FMUL R18, R19, R14 ;  /* 0x0000000e13127220 */ /* 0x000fc80000400000 */
[----:B------:R-:W-:-:S05]  /*3790*/  FFMA R151, R151, R11, R18 ;  /* 0x0000000b97977223 */ /* 0x000fca0000000012 */
[----:B------:R-:W-:-:S05]  /*37a0*/  F2FP.TF32.F32.PACK_B R151, R151 ;  /* 0x00000097ff97723e */ /* 0x000fca00024050ff */
[----:B------:R-:W-:Y:S01]  /*37b0*/  @P5 STG.E desc[UR12][R6.64+0xe4], R151 ;  /* 0x0000e49706005986 */ /* 0x000fe2000c10190c */
[----:B------:R-:W-:-:S05]  /*37c0*/  IADD3 R126, P5, R123, R2, RZ ;  /* 0x000000027b7e7210 */ /* 0x000fca0007fbe0ff */
[----:B------:R-:W-:Y:S01]  /*37d0*/  IMAD.X R127, R21, 0x1, R3, P5 ;  /* 0x00000001157f7824 */ /* 0x000fe200028e0603 */
[----:B------:R-:W-:-:S04]  /*37e0*/  IADD3 R18, P5, R4, UR22, RZ ;  /* 0x0000001604127c10 */ /* 0x000fc8000ffbe0ff */
[----:B------:R-:W-:Y:S02]  /*37f0*/  IADD3.X R19, R5, UR4, RZ, P5, !PT ;  /* 0x0000000405137c10 */ /* 0x000fe4000affe4ff */
[----:B------:R-:W-:-:S04]  /*3800*/  ISETP.GT.AND P5, PT, R10, RZ, PT ;  /* 0x000000ff0a00720c */ /* 0x000fc80003fa4270 */
[----:B------:R-:W-:-:S13]  /*3810*/  ISETP.GT.AND P5, PT, R0, 0x40, P5 ;  /* 0x000000400000780c */ /* 0x000fda0002fa4270 */
[----:B------:R-:W2:Y:S01]  /*3820*/  @P5 LDG.E.LTC128B R16, desc[UR12][R18.64] ;  /* 0x0000000c12105981 */ /* 0x000ea2000c1e1920 */
[----:B------:R-:W-:Y:S01]  /*3830*/  LOP3.LUT R121, R17, 0x24, RZ, 0xfc, !PT ;  /* 0x0000002411797812 */ /* 0x000fe200078efcff */
[----:B------:R-:W-:Y:S01]  /*3840*/  ULOP3.LUT UR21, UR22, 0x4, URZ, 0xfc, !UPT ;  /* 0x0000000416157892 */ /* 0x000fe2000f8efc3f */
[----:B--2---:R-:W-:-:S05]  /*3850*/  LOP3.LUT R23, R16, 0xffffe000, RZ, 0xc0, !PT ;  /* 0xffffe00010177812 */ /* 0x004fca00078ec0ff */
[----:B------:R-:W-:-:S04]  /*3860*/  FMUL R23, R23, R14 ;  /* 0x0000000e17177220 */ /* 0x000fc80000400000 */
[----:B------:R-:W-:-:S05]  /*3870*/  FFMA R133, R88, R11, R23 ;  /* 0x0000000b58857223 */ /* 0x000fca0000000017 */
[----:B------:R-:W-:-:S05]  /*3880*/  F2FP.TF32.F32.PACK_B R133, R133 ;  /* 0x00000085ff85723e */ /* 0x000fca00024050ff */
[----:B------:R2:W-:Y:S01]  /*3890*/  @P5 STG.E desc[UR12][R12.64], R133 ;  /* 0x000000850c005986 */ /* 0x0005e2000c10190c */
[----:B------:R-:W-:-:S05]  /*38a0*/  IADD3 R128, P5, R121, R2, RZ ;  /* 0x0000000279807210 */ /* 0x000fca0007fbe0ff */
[----:B------:R-:W-:Y:S01]  /*38b0*/  IMAD.X R129, R21, 0x1, R3, P5 ;  /* 0x0000000115817824 */ /* 0x000fe200028e0603 */
[----:B------:R-:W-:-:S04]  /*38c0*/  IADD3 R130, P5, R4, UR21, RZ ;  /* 0x0000001504827c10 */ /* 0x000fc8000ffbe0ff */
[----:B------:R-:W-:Y:S02]  /*38d0*/  IADD3.X R131, R5, UR4, RZ, P5, !PT ;  /* 0x0000000405837c10 */ /* 0x000fe4000affe4ff */
[----:B------:R-:W-:-:S13]  /*38e0*/  ISETP.GT.AND P5, PT, R0, 0x40, P6 ;  /* 0x000000400000780c */ /* 0x000fda00037a4270 */
[----:B------:R-:W3:Y:S01]  /*38f0*/  @P5 LDG.E.LTC128B R16, desc[UR12][R130.64] ;  /* 0x0000000c82105981 */ /* 0x000ee2000c1e1920 */
[----:B------:R-:W-:Y:S01]  /*3900*/  BSSY B0, `(.L_x_88) ;  /* 0x000000e000007945 */ /* 0x000fe20003800000 */
[----:B---3--:R-:W-:-:S05]  /*3910*/  LOP3.LUT R23, R16, 0xffffe000, RZ, 0xc0, !PT ;  /* 0xffffe00010177812 */ /* 0x008fca00078ec0ff */
[----:B------:R-:W-:-:S04]  /*3920*/  FMUL R20, R23, R14 ;  /* 0x0000000e17147220 */ /* 0x000fc80000400000 */
[----:B--2---:R-:W-:-:S05]  /*3930*/  FFMA R133, R89, R11, R20 ;  /* 0x0000000b59857223 */ /* 0x004fca0000000014 */
[----:B------:R-:W-:-:S05]  /*3940*/  F2FP.TF32.F32.PACK_B R133, R133 ;  /* 0x00000085ff85723e */ /* 0x000fca00024050ff */
[----:B------:R2:W-:Y:S01]  /*3950*/  @P5 STG.E desc[UR12][R124.64], R133 ;  /* 0x000000857c005986 */ /* 0x0005e2000c10190c */
[----:B------:R-:W-:-:S05]  /*3960*/  IADD3 R88, P5, R17, R6, RZ ;  /* 0x0000000611587210 */ /* 0x000fca0007fbe0ff */
[----:B------:R-:W-:Y:S01]  /*3970*/  IMAD.X R89, R21, 0x1, R7, P5 ;  /* 0x0000000115597824 */ /* 0x000fe200028e0607 */
[----:B------:R-:W-:-:S04]  /*3980*/  IADD3 R22, P5, R8, UR22, RZ ;  /* 0x0000001608167c10 */ /* 0x000fc8000ffbe0ff */
[----:B------:R-:W-:Y:S02]  /*3990*/  IADD3.X R23, R9, UR4, RZ, P5, !PT ;  /* 0x0000000409177c10 */ /* 0x000fe4000affe4ff */
[----:B------:R-:W-:-:S04]  /*39a0*/  ISETP.GT.AND P5, PT, R10, RZ, PT ;  /* 0x000000ff0a00720c */ /* 0x000fc80003fa4270 */
[----:B------:R-:W-:-:S13]  /*39b0*/  ISETP.GT.AND P5, PT, R0, 0x48, P5 ;  /* 0x000000480000780c */ /* 0x000fda0002fa4270 */
[----:B--2---:R-:W-:Y:S05]  /*39c0*/  @!P5 BRA `(.L_x_89) ;  /* 0x000000000004d947 */ /* 0x004fea0003800000 */
[----:B------:R2:W5:Y:S02]  /*39d0*/  LDG.E.LTC128B R16, desc[UR12][R22.64] ;  /* 0x0000000c16107981 */ /* 0x000564000c1e1920 */
.L_x_89:
[----:B------:R-:W-:Y:S05]  /*39e0*/  BSYNC B0 ;  /* 0x0000000000007941 */ /* 0x000fea0003800000 */
.L_x_88:
[----:B-----5:R-:W-:Y:S01]  /*39f0*/  LOP3.LUT R125, R16, 0xffffe000, RZ, 0xc0, !PT ;  /* 0xffffe000107d7812 */ /* 0x020fe200078ec0ff */
[----:B------:R-:W-:Y:S04]  /*3a00*/  BSSY B0, `(.L_x_90) ;  /* 0x000000c000007945 */ /* 0x000fe80003800000 */
[----:B------:R-:W-:-:S04]  /*3a10*/  FMUL R125, R125, R14 ;  /* 0x0000000e7d7d7220 */ /* 0x000fc80000400000 */
[----:B------:R-:W-:-:S05]  /*3a20*/  FFMA R125, R90, R11, R125 ;  /* 0x0000000b5a7d7223 */ /* 0x000fca000000007d */
[----:B------:R-:W-:-:S05]  /*3a30*/  F2FP.TF32.F32.PACK_B R125, R125 ;  /* 0x0000007dff7d723e */ /* 0x000fca00024050ff */
[----:B------:R3:W-:Y:S01]  /*3a40*/  @P5 STG.E desc[UR12][R88.64], R125 ;  /* 0x0000007d58005986 */ /* 0x0007e2000c10190c */
[----:B------:R-:W-:-:S05]  /*3a50*/  IADD3 R132, P5, R15, R6, RZ ;  /* 0x000000060f847210 */ /* 0x000fca0007fbe0ff */
[----:B------:R-:W-:Y:S01]  /*3a60*/  IMAD.X R133, R21, 0x1, R7, P5 ;  /* 0x0000000115857824 */ /* 0x000fe200028e0607 */
[----:B------:R-:W-:-:S13]  /*3a70*/  ISETP.GT.AND P5, PT, R0, 0x48, P6 ;  /* 0x000000480000780c */ /* 0x000fda00037a4270 */
[----:B---3--:R-:W-:Y:S05]  /*3a80*/  @!P5 BRA `(.L_x_91) ;  /* 0x00000000000cd947 */ /* 0x008fea0003800000 */
[----:B------:R-:W-:-:S04]  /*3a90*/  IADD3 R124, P6, R8, UR21, RZ ;  /* 0x00000015087c7c10 */ /* 0x000fc8000ffde0ff */
[----:B------:R-:W-:-:S05]  /*3aa0*/  IADD3.X R125, R9, UR4, RZ, P6, !PT ;  /* 0x00000004097d7c10 */ /* 0x000fca000b7fe4ff */
[----:B------:R3:W5:Y:S04]  /*3ab0*/  LDG.E.LTC128B R16, desc[UR12][R124.64] ;  /* 0x0000000c7c107981 */ /* 0x000768000c1e1920 */
.L_x_91:
[----:B------:R-:W-:Y:S05]  /*3ac0*/  BSYNC B0 ;  /* 0x0000000000007941 */ /* 0x000fea0003800000 */
.L_x_90:
[----:B---3-5:R-:W-:Y:S01]  /*3ad0*/  LOP3.LUT R125, R16, 0xffffe000, RZ, 0xc0, !PT ;  /* 0xffffe000107d7812 */ /* 0x028fe200078ec0ff */
[----:B------:R-:W-:Y:S01]  /*3ae0*/  ULOP3.LUT UR20, UR22, 0x20, URZ, 0xfc, !UPT ;  /* 0x0000002016147892 */ /* 0x000fe2000f8efc3f */
[----:B------:R-:W-:-:S03]  /*3af0*/  ISETP.GT.AND P6, PT, R10, 0x8, PT ;  /* 0x000000080a00780c */ /* 0x000fc60003fc4270 */
[----:B------:R-:W-:-:S04]  /*3b00*/  FMUL R20, R125, R14 ;  /* 0x0000000e7d147220 */ /* 0x000fc80000400000 */
[----:B------:R-:W-:Y:S01]  /*3b10*/  FFMA R137, R91, R11, R20 ;  /* 0x0000000b5b897223 */ /* 0x000fe20000000014 */
[----:B------:R-:W-:-:S04]  /*3b20*/  LOP3.LUT R91, R17, 0x40, RZ, 0xfc, !PT ;  /* 0x00000040115b7812 */ /* 0x000fc800078efcff */
[----:B------:R-:W-:-:S05]  /*3b30*/  F2FP.TF32.F32.PACK_B R137, R137 ;  /* 0x00000089ff89723e */ /* 0x000fca00024050ff */
[----:B------:R3:W-:Y:S01]  /*3b40*/  @P5 STG.E desc[UR12][R132.64], R137 ;  /* 0x0000008984005986 */ /* 0x0007e2000c10190c */
[----:B------:R-:W-:-:S05]  /*3b50*/  IADD3 R130, P5, R91, R2, RZ ;  /* 0x000000025b827210 */ /* 0x000fca0007fbe0ff */
[----:B------:R-:W-:Y:S01]  /*3b60*/  IMAD.X R131, R21, 0x1, R3, P5 ;  /* 0x0000000115837824 */ /* 0x000fe200028e0603 */
[----:B------:R-:W-:-:S04]  /*3b70*/  IADD3 R134, P5, R4, UR20, RZ ;  /* 0x0000001404867c10 */ /* 0x000fc8000ffbe0ff */
[----:B------:R-:W-:Y:S02]  /*3b80*/  IADD3.X R135, R5, UR4, RZ, P5, !PT ;  /* 0x0000000405877c10 */ /* 0x000fe4000affe4ff */
[----:B------:R-:W-:-:S13]  /*3b90*/  ISETP.GT.AND P5, PT, R0, 0x40, P6 ;  /* 0x000000400000780c */ /* 0x000fda00037a4270 */
[----:B------:R-:W2:Y:S01]  /*3ba0*/  @P5 LDG.E.LTC128B R16, desc[UR12][R134.64] ;  /* 0x0000000c86105981 */ /* 0x000ea2000c1e1920 */
[----:B------:R-:W-:Y:S01]  /*3bb0*/  ULOP3.LUT UR19, UR22, 0x24, URZ, 0xfc, !UPT ;  /* 0x0000002416137892 */ /* 0x000fe2000f8efc3f */
[----:B--2---:R-:W-:-:S05]  /*3bc0*/  LOP3.LUT R125, R16, 0xffffe000, RZ, 0xc0, !PT ;  /* 0xffffe000107d7812 */ /* 0x004fca00078ec0ff */
[----:B------:R-:W-:-:S04]  /*3bd0*/  FMUL R125, R125, R14 ;  /* 0x0000000e7d7d7220 */ /* 0x000fc80000400000 */
[----:B------:R-:W-:Y:S01]  /*3be0*/  FFMA R139, R92, R11, R125 ;  /* 0x0000000b5c8b7223 */ /* 0x000fe2000000007d */
[----:B------:R-:W-:-:S04]  /*3bf0*/  LOP3.LUT R125, R17, 0x44, RZ, 0xfc, !PT ;  /* 0x00000044117d7812 */ /* 0x000fc800078efcff */
[----:B------:R-:W-:-:S05]  /*3c00*/  F2FP.TF32.F32.PACK_B R139, R139 ;  /* 0x0000008bff8b723e */ /* 0x000fca00024050ff */
[----:B------:R2:W-:Y:S01]  /*3c10*/  @P5 STG.E desc[UR12][R126.64], R139 ;  /* 0x0000008b7e005986 */ /* 0x0005e2000c10190c */
[----:B---3--:R-:W-:-:S05]  /*3c20*/  IADD3 R132, P5, R125, R2, RZ ;  /* 0x000000027d847210 */ /* 0x008fca0007fbe0ff */
[----:B------:R-:W-:Y:S01]  /*3c30*/  IMAD.X R133, R21, 0x1, R3, P5 ;  /* 0x0000000115857824 */ /* 0x000fe200028e0603 */
[----:B------:R-:W-:-:S04]  /*3c40*/  IADD3 R136, P5, R4, UR19, RZ ;  /* 0x0000001304887c10 */ /* 0x000fc8000ffbe0ff */
[----:B------:R-:W-:Y:S02]  /*3c50*/  IADD3.X R137, R5, UR4, RZ, P5, !PT ;  /* 0x0000000405897c10 */ /* 0x000fe4000affe4ff */
[----:B------:R-:W-:-:S04]  /*3c60*/  ISETP.GT.AND P5, PT, R10, 0x9, PT ;  /* 0x000000090a00780c */ /* 0x000fc80003fa4270 */
[----:B------:R-:W-:-:S13]  /*3c70*/  ISETP.GT.AND P5, PT, R0, 0x40, P5 ;  /* 0x000000400000780c */ /* 0x000fda0002fa4270 */
[----:B------:R-:W3:Y:S01]  /*3c80*/  @P5 LDG.E.LTC128B R16, desc[UR12][R136.64] ;  /* 0x0000000c88105981 */ /* 0x000ee2000c1e1920 */
[----:B------:R-:W-:Y:S01]  /*3c90*/  BSSY B0, `(.L_x_92) ;  /* 0x000000d000007945 */ /* 0x000fe20003800000 */
[----:B---3--:R-:W-:-:S05]  /*3ca0*/  LOP3.LUT R135, R16, 0xffffe000, RZ, 0xc0, !PT ;  /* 0xffffe00010877812 */ /* 0x008fca00078ec0ff */
[----:B------:R-:W-:-:S04]  /*3cb0*/  FMUL R20, R135, R14 ;  /* 0x0000000e87147220 */ /* 0x000fc80000400000 */
[----:B------:R-:W-:-:S05]  /*3cc0*/  FFMA R93, R93, R11, R20 ;  /* 0x0000000b5d5d7223 */ /* 0x000fca0000000014 */
[----:B------:R-:W-:-:S05]  /*3cd0*/  F2FP.TF32.F32.PACK_B R93, R93 ;  /* 0x0000005dff5d723e */ /* 0x000fca00024050ff */
[----:B------:R3:W-:Y:S01]  /*3ce0*/  @P5 STG.E desc[UR12][R128.64], R93 ;  /* 0x0000005d80005986 */ /* 0x0007e2000c10190c */
[----:B--2---:R-:W-:-:S05]  /*3cf0*/  IADD3 R126, P5, R123, R6, RZ ;  /* 0x000000067b7e7210 */ /* 0x004fca0007fbe0ff */
[----:B------:R-:W-:Y:S01]  /*3d00*/  IMAD.X R127, R21, 0x1, R7, P5 ;  /* 0x00000001157f7824 */ /* 0x000fe200028e0607 */
[----:B------:R-:W-:-:S13]  /*3d10*/  ISETP.GT.AND P5, PT, R0, 0x48, P6 ;  /* 0x000000480000780c */ /* 0x000fda00037a4270 */
[----:B---3--:R-:W-:Y:S05]  /*3d20*/  @!P5 BRA `(.L_x_93) ;  /* 0x00000000000cd947 */ /* 0x008fea0003800000 */
[----:B------:R-:W-:-:S04]  /*3d30*/  IADD3 R92, P6, R8, UR20, RZ ;  /* 0x00000014085c7c10 */ /* 0x000fc8000ffde0ff */
[----:B------:R-:W-:-:S05]  /*3d40*/  IADD3.X R93, R9, UR4, RZ, P6, !PT ;  /* 0x00000004095d7c10 */ /* 0x000fca000b7fe4ff */
[----:B------:R2:W5:Y:S04]  /*3d50*/  LDG.E.LTC128B R16, desc[UR12][R92.64] ;  /* 0x0000000c5c107981 */ /* 0x000568000c1e1920 */
.L_x_93:
[----:B------:R-:W-:Y:S05]  /*3d60*/  BSYNC B0 ;  /* 0x0000000000007941 */ /* 0x000fea0003800000 */
.L_x_92:
[----:B--2--5:R-:W-:Y:S01]  /*3d70*/  LOP3.LUT R93, R16, 0xffffe000, RZ, 0xc0, !PT ;  /* 0xffffe000105d7812 */ /* 0x024fe200078ec0ff */
[----:B------:R-:W-:Y:S01]  /*3d80*/  BSSY B0, `(.L_x_94) ;  /* 0x000000d000007945 */ /* 0x000fe20003800000 */
[----:B------:R-:W-:-:S03]  /*3d90*/  ISETP.GT.AND P6, PT, R10, 0x9, PT ;  /* 0x000000090a00780c */ /* 0x000fc60003fc4270 */
[----:B------:R-:W-:-:S04]  /*3da0*/  FMUL R93, R93, R14 ;  /* 0x0000000e5d5d7220 */ /* 0x000fc80000400000 */
[----:B------:R-:W-:-:S05]  /*3db0*/  FFMA R93, R94, R11, R93 ;  /* 0x0000000b5e5d7223 */ /* 0x000fca000000005d */
[----:B------:R-:W-:-:S05]  /*3dc0*/  F2FP.TF32.F32.PACK_B R93, R93 ;  /* 0x0000005dff5d723e */ /* 0x000fca00024050ff */
[----:B------:R2:W-:Y:S01]  /*3dd0*/  @P5 STG.E desc[UR12][R126.64], R93 ;  /* 0x0000005d7e005986 */ /* 0x0005e2000c10190c */
[----:B------:R-:W-:-:S05]  /*3de0*/  IADD3 R128, P5, R121, R6, RZ ;  /* 0x0000000679807210 */ /* 0x000fca0007fbe0ff */
[----:B------:R-:W-:Y:S01]  /*3df0*/  IMAD.X R129, R21, 0x1, R7, P5 ;  /* 0x0000000115817824 */ /* 0x000fe200028e0607 */
[----:B------:R-:W-:-:S13]  /*3e00*/  ISETP.GT.AND P5, PT, R0, 0x48, P6 ;  /* 0x000000480000780c */ /* 0x000fda00037a4270 */
[----:B--2---:R-:W-:Y:S05]  /*3e10*/  @!P5 BRA `(.L_x_95) ;  /* 0x00000000000cd947 */ /* 0x004fea0003800000 */
[----:B------:R-:W-:-:S04]  /*3e20*/  IADD3 R92, P6, R8, UR19, RZ ;  /* 0x00000013085c7c10 */ /* 0x000fc8000ffde0ff */
[----:B------:R-:W-:-:S05]  /*3e30*/  IADD3.X R93, R9, UR4, RZ, P6, !PT ;  /* 0x00000004095d7c10 */ /* 0x000fca000b7fe4ff */
[----:B------:R2:W5:Y:S04]  /*3e40*/  LDG.E.LTC128B R16, desc[UR12][R92.64] ;  /* 0x0000000c5c107981 */ /* 0x000568000c1e1920 */
.L_x_95:
[----:B------:R-:W-:Y:S05]  /*3e50*/  BSYNC B0 ;  /* 0x0000000000007941 */ /* 0x000fea0003800000 */
.L_x_94:
[----:B--2--5:R-:W-:Y:S01]  /*3e60*/  LOP3.LUT R93, R16, 0xffffe000, RZ, 0xc0, !PT ;  /* 0xffffe000105d7812 */ /* 0x024fe200078ec0ff */
[----:B------:R-:W-:Y:S01]  /*3e70*/  ULOP3.LUT UR18, UR22, 0x40, URZ, 0xfc, !UPT ;  /* 0x0000004016127892 */ /* 0x000fe2000f8efc3f */
[----:B------:R-:W-:-:S03]  /*3e80*/  ISETP.GT.AND P6, PT, R10, 0x10, PT ;  /* 0x000000100a00780c */ /* 0x000fc60003fc4270 */
[----:B------:R-:W-:Y:S01]  /*3e90*/  FMUL R20, R93, R14 ;  /* 0x0000000e5d147220 */ /* 0x000fe20000400000 */
[----:B------:R-:W-:-:S03]  /*3ea0*/  LOP3.LUT R93, R17, 0x60, RZ, 0xfc, !PT ;  /* 0x00000060115d7812 */ /* 0x000fc600078efcff */
        /* <DEDUP_REMOVED lines=9> */
[----:B------:R-:W-:Y:S01]  /*3f40*/  ULOP3.LUT UR17, UR22, 0x44, URZ, 0xfc, !UPT ;  /* 0x0000004416117892 */ /* 0x000fe2000f8efc3f */
[----:B---3--:R-:W-:-:S05]  /*3f50*/  LOP3.LUT R95, R16, 0xffffe000, RZ, 0xc0, !PT ;  /* 0xffffe000105f7812 */ /* 0x008fca00078ec0ff */
[----:B------:R-:W-:-:S04]  /*3f60*/  FMUL R95, R95, R14 ;  /* 0x0000000e5f5f7220 */ /* 0x000fc80000400000 */
[----:B------:R-:W-:Y:S01]  /*3f70*/  FFMA R139, R96, R11, R95 ;  /* 0x0000000b608b7223 */ /* 0x000fe2000000005f */
[----:B------:R-:W-:-:S04]  /*3f80*/  LOP3.LUT R95, R17, 0x64, RZ, 0xfc, !PT ;  /* 0x00000064115f7812 */ /* 0x000fc800078efcff */
[----:B------:R-:W-:-:S05]  /*3f90*/  F2FP.TF32.F32.PACK_B R139, R139 ;  /* 0x0000008bff8b723e */ /* 0x000fca00024050ff */
[----:B------:R3:W-:Y:S01]  /*3fa0*/  @P5 STG.E desc[UR12][R130.64], R139 ;  /* 0x0000008b82005986 */ /* 0x0007e2000c10190c */
[----:B--2---:R-:W-:-:S05]  /*3fb0*/  IADD3 R128, P5, R95, R2, RZ ;  /* 0x000000025f807210 */ /* 0x004fca0007fbe0ff */
[----:B------:R-:W-:Y:S01]  /*3fc0*/  IMAD.X R129, R21, 0x1, R3, P5 ;  /* 0x0000000115817824 */ /* 0x000fe200028e0603 */
[----:B------:R-:W-:-:S04]  /*3fd0*/  IADD3 R136, P5, R4, UR17, RZ ;  /* 0x0000001104887c10 */ /* 0x000fc8000ffbe0ff */
[----:B------:R-:W-:Y:S02]  /*3fe0*/  IADD3.X R137, R5, UR4, RZ, P5, !PT ;  /* 0x0000000405897c10 */ /* 0x000fe4000affe4ff */
[----:B------:R-:W-:-:S04]  /*3ff0*/  ISETP.GT.AND P5, PT, R10, 0x11, PT ;  /* 0x000000110a00780c */ /* 0x000fc80003fa4270 */
[----:B------:R-:W-:-:S13]  /*4000*/  ISETP.GT.AND P5, PT, R0, 0x40, P5 ;  /* 0x000000400000780c */ /* 0x000fda0002fa4270 */
[----:B------:R-:W2:Y:S01]  /*4010*/  @P5 LDG.E.LTC128B R16, desc[UR12][R136.64] ;  /* 0x0000000c88105981 */ /* 0x000ea2000c1e1920 */
[----:B------:R-:W-:Y:S01]  /*4020*/  BSSY B0, `(.L_x_96) ;  /* 0x000000d000007945 */ /* 0x000fe20003800000 */
[----:B--2---:R-:W-:-:S05]  /*4030*/  LOP3.LUT R135, R16, 0xffffe000, RZ, 0xc0, !PT ;  /* 0xffffe00010877812 */ /* 0x004fca00078ec0ff */
[----:B------:R-:W-:-:S04]  /*4040*/  FMUL R20, R135, R14 ;  /* 0x0000000e87147220 */ /* 0x000fc80000400000 */
[----:B------:R-:W-:-:S05]  /*4050*/  FFMA R97, R97, R11, R20 ;  /* 0x0000000b61617223 */ /* 0x000fca0000000014 */
[----:B------:R-:W-:-:S05]  /*4060*/  F2FP.TF32.F32.PACK_B R97, R97 ;  /* 0x00000061ff61723e */ /* 0x000fca00024050ff */
[----:B------:R2:W-:Y:S01]  /*4070*/  @P5 STG.E desc[UR12][R132.64], R97 ;  /* 0x0000006184005986 */ /* 0x0005e2000c10190c */
[----:B---3--:R-:W-:-:S05]  /*4080*/  IADD3 R130, P5, R91, R6, RZ ;  /* 0x000000065b827210 */ /* 0x008fca0007fbe0ff */
[----:B------:R-:W-:Y:S01]  /*4090*/  IMAD.X R131, R21, 0x1, R7, P5 ;  /* 0x0000000115837824 */ /* 0x000fe200028e0607 */
[----:B------:R-:W-:-:S13]  /*40a0*/  ISETP.GT.AND P5, PT, R0, 0x48, P6 ;  /* 0x000000480000780c */ /* 0x000fda00037a4270 */
[----:B--2---:R-:W-:Y:S05]  /*40b0*/  @!P5 BRA `(.L_x_97) ;  /* 0x00000000000cd947 */ /* 0x004fea0003800000 */
[----:B------:R-:W-:-:S04]  /*40c0*/  IADD3 R96, P6, R8, UR18, RZ ;  /* 0x0000001208607c10 */ /* 0x000fc8000ffde0ff */
[----:B------:R-:W-:-:S05]  /*40d0*/  IADD3.X R97, R9, UR4, RZ, P6, !PT ;  /* 0x0000000409617c10 */ /* 0x000fca000b7fe4ff */
[----:B------:R2:W5:Y:S04]  /*40e0*/  LDG.E.LTC128B R16, desc[UR12][R96.64] ;  /* 0x0000000c60107981 */ /* 0x000568000c1e1920 */
.L_x_97:
[----:B------:R-:W-:Y:S05]  /*40f0*/  BSYNC B0 ;  /* 0x0000000000007941 */ /* 0x000fea0003800000 */
.L_x_96:
        /* <DEDUP_REMOVED lines=14> */
.L_x_99:
[----:B------:R-:W-:Y:S05]  /*41e0*/  BSYNC B0 ;  /* 0x0000000000007941 */ /* 0x000fea0003800000 */
.L_x_98:
        /* <DEDUP_REMOVED lines=41> */
.L_x_101:
[----:B------:R-:W-:Y:S05]  /*4480*/  BSYNC B0 ;  /* 0x0000000000007941 */ /* 0x000fea0003800000 */
.L_x_100:
        /* <DEDUP_REMOVED lines=14> */
.L_x_103:
[----:B------:R-:W-:Y:S05]  /*4570*/  BSYNC B0 ;  /* 0x0000000000007941 */ /* 0x000fea0003800000 */
.L_x_102:
        /* <DEDUP_REMOVED lines=41> */
.L_x_105:
[----:B------:R-:W-:Y:S05]  /*4810*/  BSYNC B0 ;  /* 0x0000000000007941 */ /* 0x000fea0003800000 */
.L_x_104:
        /* <DEDUP_REMOVED lines=14> */
.L_x_107:
[----:B------:R-:W-:Y:S05]  /*4900*/  BSYNC B0 ;  /* 0x0000000000007941 */ /* 0x000fea0003800000 */
.L_x_106:
        /* <DEDUP_REMOVED lines=40> */
.L_x_109:
[----:B------:R-:W-:Y:S05]  /*4b90*/  BSYNC B0 ;  /* 0x0000000000007941 */ /* 0x000fea0003800000 */
.L_x_108:
[----:B--2--5:R-:W-:Y:S01]  /*4ba0*/  LOP3.LUT R109, R16, 0xffffe000, RZ, 0xc0, !PT ;  /* 0xffffe000106d7812 */ /* 0x024fe200078ec0ff */
        /* <DEDUP_REMOVED lines=12> */
.L_x_111:
[----:B------:R-:W-:Y:S05]  /*4c70*/  BSYNC B0 ;  /* 0x0000000000007941 */ /* 0x000fea0003800000 */
.L_x_110:
[----:B--2--5:R-:W-:Y:S01]  /*4c80*/  LOP3.LUT R109, R16, 0xffffe000, RZ, 0xc0, !PT ;  /* 0xffffe000106d7812 */ /* 0x024fe200078ec0ff */
[----:B------:R-:W-:-:S04]  /*4c90*/  ULOP3.LUT UR8, UR22, 0xc0, URZ, 0xfc, !UPT ;  /* 0x000000c016087892 */ /* 0x000fc8000f8efc3f */
        /* <DEDUP_REMOVED lines=14> */
[----:B--2---:R-:W-:Y:S01]  /*4d80*/  FFMA R137, R112, R11, R111 ;  /* 0x0000000b70897223 */ /* 0x004fe2000000006f */
        /* <DEDUP_REMOVED lines=22> */
.L_x_113:
[----:B------:R-:W-:Y:S05]  /*4ef0*/  BSYNC B0 ;  /* 0x0000000000007941 */ /* 0x000fea0003800000 */
.L_x_112:
        /* <DEDUP_REMOVED lines=13> */
.L_x_115:
[----:B------:R-:W-:Y:S05]  /*4fd0*/  BSYNC B0 ;  /* 0x0000000000007941 */ /* 0x000fea0003800000 */
.L_x_114:
[----:B--2--5:R-:W-:Y:S01]  /*4fe0*/  LOP3.LUT R3, R16, 0xffffe000, RZ, 0xc0, !PT ;  /* 0xffffe00010037812 */ /* 0x024fe200078ec0ff */
[----:B------:R-:W-:-:S04]  /*4ff0*/  ULOP3.LUT UR6, UR22, 0xe0, URZ, 0xfc, !UPT ;  /* 0x000000e016067892 */ /* 0x000fc8000f8efc3f */
        /* <DEDUP_REMOVED lines=13> */
[----:B------:R-:W-:-:S05]  /*50d0*/  FFMA R115, R116, R11, R115 ;  /* 0x0000000b74737223 */ /* 0x000fca0000000073 */
[----:B------:R-:W-:-:S05]  /*50e0*/  F2FP.TF32.F32.PACK_B R115, R115 ;  /* 0x00000073ff73723e */ /* 0x000fca00024050ff */
[----:B------:R2:W-:Y:S01]  /*50f0*/  @P5 STG.E desc[UR12][R126.64], R115 ;  /* 0x000000737e005986 */ /* 0x0005e2000c10190c */
[----:B------:R-:W-:-:S05]  /*5100*/  IADD3 R6, P5, R111, R6, RZ ;  /* 0x000000066f067210 */ /* 0x000fca0007fbe0ff */
[----:B------:R-:W-:Y:S01]  /*5110*/  IMAD.X R7, R21, 0x1, R7, P5 ;  /* 0x0000000115077824 */ /* 0x000fe200028e0607 */
[----:B-1--4-:R-:W-:-:S04]  /*5120*/  IADD3 R4, P5, R4, UR5, RZ ;  /* 0x0000000504047c10 */ /* 0x012fc8000ffbe0ff */
[----:B------:R-:W-:Y:S02]  /*5130*/  IADD3.X R5, R5, UR4, RZ, P5, !PT ;  /* 0x0000000405057c10 */ /* 0x000fe4000affe4ff */
        /* <DEDUP_REMOVED lines=15> */
.L_x_117:
[----:B------:R-:W-:Y:S05]  /*5230*/  BSYNC B0 ;  /* 0x0000000000007941 */ /* 0x000fea0003800000 */
.L_x_116:
[----:B-1---5:R-:W-:Y:S01]  /*5240*/  LOP3.LUT R5, R16, 0xffffe000, RZ, 0xc0, !PT ;  /* 0xffffe00010057812 */ /* 0x022fe200078ec0ff */
[----:B------:R-:W-:Y:S04]  /*5250*/  BSSY B0, `(.L_x_118) ;  /* 0x000000c000007945 */ /* 0x000fe80003800000 */
        /* <DEDUP_REMOVED lines=9> */
[----:B-1----:R-:W-:Y:S05]  /*52f0*/  @!P5 BRA `(.L_x_119) ;  /* 0x000000000004d947 */ /* 0x002fea0003800000 */
[----:B------:R1:W5:Y:S02]  /*5300*/  LDG.E.LTC128B R16, desc[UR12][R4.64] ;  /* 0x0000000c04107981 */ /* 0x000364000c1e1920 */
.L_x_119:
[----:B------:R-:W-:Y:S05]  /*5310*/  BSYNC B0 ;  /* 0x0000000000007941 */ /* 0x000fea0003800000 */
.L_x_118:
[----:B-1---5:R-:W-:Y:S01]  /*5320*/  LOP3.LUT R5, R16, 0xffffe000, RZ, 0xc0, !PT ;  /* 0xffffe00010057812 */ /* 0x022fe200078ec0ff */
[----:B------:R-:W-:Y:S01]  /*5330*/  BSSY B0, `(.L_x_120) ;  /* 0x000000d000007945 */ /* 0x000fe20003800000 */
[----:B------:R-:W-:-:S03]  /*5340*/  ISETP.GT.AND P6, PT, R10, RZ, PT ;  /* 0x000000ff0a00720c */ /* 0x000fc60003fc4270 */
        /* <DEDUP_REMOVED lines=11> */
.L_x_121:
[----:B------:R-:W-:Y:S05]  /*5400*/  BSYNC B0 ;  /* 0x0000000000007941 */ /* 0x000fea0003800000 */
.L_x_120:
[----:B-----5:R-:W-:Y:S01]  /*5410*/  LOP3.LUT R7, R16, 0xffffe000, RZ, 0xc0, !PT ;  /* 0xffffe00010077812 */ /* 0x020fe200078ec0ff */
        /* <DEDUP_REMOVED lines=13> */
.L_x_123:
[----:B------:R-:W-:Y:S05]  /*54f0*/  BSYNC B0 ;  /* 0x0000000000007941 */ /* 0x000fea0003800000 */
.L_x_122:
[----:B--2--5:R-:W-:Y:S01]  /*5500*/  LOP3.LUT R7, R16, 0xffffe000, RZ, 0xc0, !PT ;  /* 0xffffe00010077812 */ /* 0x024fe200078ec0ff */
        /* <DEDUP_REMOVED lines=8> */
[----:B0-----:R-:W-:-:S04]  /*5590*/  IADD3 R8, P5, R22, UR22, RZ ;  /* 0x0000001616087c10 */ /* 0x001fc8000ffbe0ff */
[----:B------:R-:W-:Y:S02]  /*55a0*/  IADD3.X R9, R23, UR4, RZ, P5, !PT ;  /* 0x0000000417097c10 */ /* 0x000fe4000affe4ff */
[----:B------:R-:W-:-:S13]  /*55b0*/  ISETP.GT.AND P5, PT, R0, 0x88, P6 ;  /* 0x000000880000780c */ /* 0x000fda00037a4270 */
[----:B--2---:R-:W-:Y:S05]  /*55c0*/  @!P5 BRA `(.L_x_125) ;  /* 0x000000000004d947 */ /* 0x004fea0003800000 */
[----:B------:R0:W5:Y:S02]  /*55d0*/  LDG.E.LTC128B R16, desc[UR12][R8.64] ;  /* 0x0000000c08107981 */ /* 0x000164000c1e1920 */
.L_x_125:
[----:B------:R-:W-:Y:S05]  /*55e0*/  BSYNC B0 ;  /* 0x0000000000007941 */ /* 0x000fea0003800000 */
.L_x_124:
        /* <DEDUP_REMOVED lines=14> */
.L_x_127:
[----:B------:R-:W-:Y:S05]  /*56d0*/  BSYNC B0 ;  /* 0x0000000000007941 */ /* 0x000fea0003800000 */
.L_x_126:
        /* <DEDUP_REMOVED lines=14> */
.L_x_129:
[----:B------:R-:W-:Y:S05]  /*57c0*/  BSYNC B0 ;  /* 0x0000000000007941 */ /* 0x000fea0003800000 */
.L_x_128:
        /* <DEDUP_REMOVED lines=14> */
.L_x_131:
[----:B------:R-:W-:Y:S05]  /*58b0*/  BSYNC B0 ;  /* 0x0000000000007941 */ /* 0x000fea0003800000 */
.L_x_130:
        /* <DEDUP_REMOVED lines=14> */
.L_x_133:
[----:B------:R-:W-:Y:S05]  /*59a0*/  BSYNC B0 ;  /* 0x0000000000007941 */ /* 0x000fea0003800000 */
.L_x_132:
        /* <DEDUP_REMOVED lines=14> */
.L_x_135:
[----:B------:R-:W-:Y:S05]  /*5a90*/  BSYNC B0 ;  /* 0x0000000000007941 */ /* 0x000fea0003800000 */
.L_x_134:
        /* <DEDUP_REMOVED lines=14> */
.L_x_137:
[----:B------:R-:W-:Y:S05]  /*5b80*/  BSYNC B0 ;  /* 0x0000000000007941 */ /* 0x000fea0003800000 */
.L_x_136:
        /* <DEDUP_REMOVED lines=14> */
.L_x_139:
[----:B------:R-:W-:Y:S05]  /*5c70*/  BSYNC B0 ;  /* 0x0000000000007941 */ /* 0x000fea0003800000 */
.L_x_138:
        /* <DEDUP_REMOVED lines=14> */
.L_x_141:
[----:B------:R-:W-:Y:S05]  /*5d60*/  BSYNC B0 ;  /* 0x0000000000007941 */ /* 0x000fea0003800000 */
.L_x_140:
        /* <DEDUP_REMOVED lines=14> */
.L_x_143:
[----:B------:R-:W-:Y:S05]  /*5e50*/  BSYNC B0 ;  /* 0x0000000000007941 */ /* 0x000fea0003800000 */
.L_x_142:
        /* <DEDUP_REMOVED lines=14> */
.L_x_145:
[----:B------:R-:W-:Y:S05]  /*5f40*/  BSYNC B0 ;  /* 0x0000000000007941 */ /* 0x000fea0003800000 */
.L_x_144:
        /* <DEDUP_REMOVED lines=14> */
.L_x_147:
[----:B------:R-:W-:Y:S05]  /*6030*/  BSYNC B0 ;  /* 0x0000000000007941 */ /* 0x000fea0003800000 */
.L_x_146:
        /* <DEDUP_REMOVED lines=14> */
.L_x_149:
[----:B------:R-:W-:Y:S05]  /*6120*/  BSYNC B0 ;  /* 0x0000000000007941 */ /* 0x000fea0003800000 */
.L_x_148:
        /* <DEDUP_REMOVED lines=14> */
.L_x_151:
[----:B------:R-:W-:Y:S05]  /*6210*/  BSYNC B0 ;  /* 0x0000000000007941 */ /* 0x000fea0003800000 */
.L_x_150:
        /* <DEDUP_REMOVED lines=14> */
.L_x_153:
[----:B------:R-:W-:Y:S05]  /*6300*/  BSYNC B0 ;  /* 0x0000000000007941 */ /* 0x000fea0003800000 */
.L_x_152:
        /* <DEDUP_REMOVED lines=14> */
.L_x_155:
[----:B------:R-:W-:Y:S05]  /*63f0*/  BSYNC B0 ;  /* 0x0000000000007941 */ /* 0x000fea0003800000 */
.L_x_154:
        /* <DEDUP_REMOVED lines=14> */
.L_x_157:
[----:B------:R-:W-:Y:S05]  /*64e0*/  BSYNC B0 ;  /* 0x0000000000007941 */ /* 0x000fea0003800000 */
.L_x_156:
        /* <DEDUP_REMOVED lines=14> */
.L_x_159:
[----:B------:R-:W-:Y:S05]  /*65d0*/  BSYNC B0 ;  /* 0x0000000000007941 */ /* 0x000fea0003800000 */
.L_x_158:
        /* <DEDUP_REMOVED lines=14> */
.L_x_161:
[----:B------:R-:W-:Y:S05]  /*66c0*/  BSYNC B0 ;  /* 0x0000000000007941 */ /* 0x000fea0003800000 */
.L_x_160:
        /* <DEDUP_REMOVED lines=13> */
.L_x_163:
[----:B------:R-:W-:Y:S05]  /*67a0*/  BSYNC B0 ;  /* 0x0000000000007941 */ /* 0x000fea0003800000 */
.L_x_162:
        /* <DEDUP_REMOVED lines=14> */
.L_x_165:
[----:B------:R-:W-:Y:S05]  /*6890*/  BSYNC B0 ;  /* 0x0000000000007941 */ /* 0x000fea0003800000 */
.L_x_164:
        /* <DEDUP_REMOVED lines=13> */
.L_x_167:
[----:B------:R-:W-:Y:S05]  /*6970*/  BSYNC B0 ;  /* 0x0000000000007941 */ /* 0x000fea0003800000 */
.L_x_166:
        /* <DEDUP_REMOVED lines=13> */
.L_x_169:
[----:B------:R-:W-:Y:S05]  /*6a50*/  BSYNC B0 ;  /* 0x0000000000007941 */ /* 0x000fea0003800000 */
.L_x_168:
        /* <DEDUP_REMOVED lines=13> */
.L_x_171:
[----:B------:R-:W-:Y:S05]  /*6b30*/  BSYNC B0 ;  /* 0x0000000000007941 */ /* 0x000fea0003800000 */
.L_x_170:
        /* <DEDUP_REMOVED lines=13> */
.L_x_173:
[----:B------:R-:W-:Y:S05]  /*6c10*/  BSYNC B0 ;  /* 0x0000000000007941 */ /* 0x000fea0003800000 */
.L_x_172:
        /* <DEDUP_REMOVED lines=13> */
.L_x_175:
[----:B------:R-:W-:Y:S05]  /*6cf0*/  BSYNC B0 ;  /* 0x0000000000007941 */ /* 0x000fea0003800000 */
.L_x_174:
        /* <DEDUP_REMOVED lines=13> */
.L_x_177:
[----:B------:R-:W-:Y:S05]  /*6dd0*/  BSYNC B0 ;  /* 0x0000000000007941 */ /* 0x000fea0003800000 */
.L_x_176:
        /* <DEDUP_REMOVED lines=11> */
[----:B--2---:R-:W-:Y:S05]  /*6e90*/  @!P5 BRA `(.L_x_179) ;  /* 0x000000000004d947 */ /* 0x004fea0003800000 */
[----:B------:R2:W5:Y:S02]  /*6ea0*/  LDG.E.LTC128B R16, desc[UR12][R12.64] ;  /* 0x0000000c0c107981 */ /* 0x000564000c1e1920 */
.L_x_179:
[----:B------:R-:W-:Y:S05]  /*6eb0*/  BSYNC B0 ;  /* 0x0000000000007941 */ /* 0x000fea0003800000 */
.L_x_178:
        /* <DEDUP_REMOVED lines=13> */
.L_x_181:
[----:B------:R-:W-:Y:S05]  /*6f90*/  BSYNC B0 ;  /* 0x0000000000007941 */ /* 0x000fea0003800000 */
.L_x_180:
        /* <DEDUP_REMOVED lines=13> */
.L_x_183:
[----:B------:R-:W-:Y:S05]  /*7070*/  BSYNC B0 ;  /* 0x0000000000007941 */ /* 0x000fea0003800000 */
.L_x_182:
        /* <DEDUP_REMOVED lines=14> */
.L_x_185:
[----:B------:R-:W-:Y:S05]  /*7160*/  BSYNC B0 ;  /* 0x0000000000007941 */ /* 0x000fea0003800000 */
.L_x_184:
[----:B--2--5:R-:W-:Y:S01]  /*7170*/  LOP3.LUT R13, R16, 0xffffe000, RZ, 0xc0, !PT ;  /* 0xffffe000100d7812 */ /* 0x024fe200078ec0ff */
[----:B------:R-:W-:Y:S01]  /*7180*/  BSSY B0, `(.L_x_186) ;  /* 0x000000e000007945 */ /* 0x000fe20003800000 */
[----:B------:R-:W-:Y:S01]  /*7190*/  ISETP.GT.AND P6, PT, R10, 0x1, PT ;  /* 0x000000010a00780c */ /* 0x000fe20003fc4270 */
[----:B------:R-:W-:Y:S02]  /*71a0*/  IMAD.MOV.U32 R12, RZ, RZ, R16 ;  /* 0x000000ffff0c7224 */ /* 0x000fe400078e0010 */
        /* <DEDUP_REMOVED lines=11> */
.L_x_187:
[----:B------:R-:W-:Y:S05]  /*7260*/  BSYNC B0 ;  /* 0x0000000000007941 */ /* 0x000fea0003800000 */
.L_x_186:
        /* <DEDUP_REMOVED lines=14> */
.L_x_189:
[----:B------:R-:W-:Y:S05]  /*7350*/  BSYNC B0 ;  /* 0x0000000000007941 */ /* 0x000fea0003800000 */
.L_x_188:
        /* <DEDUP_REMOVED lines=14> */
.L_x_191:
[----:B------:R-:W-:Y:S05]  /*7440*/  BSYNC B0 ;  /* 0x0000000000007941 */ /* 0x000fea0003800000 */
.L_x_190:
        /* <DEDUP_REMOVED lines=14> */
.L_x_193:
[----:B------:R-:W-:Y:S05]  /*7530*/  BSYNC B0 ;  /* 0x0000000000007941 */ /* 0x000fea0003800000 */
.L_x_192:
        /* <DEDUP_REMOVED lines=14> */
.L_x_195:
[----:B------:R-:W-:Y:S05]  /*7620*/  BSYNC B0 ;  /* 0x0000000000007941 */ /* 0x000fea0003800000 */
.L_x_194:
        /* <DEDUP_REMOVED lines=14> */
.L_x_197:
[----:B------:R-:W-:Y:S05]  /*7710*/  BSYNC B0 ;  /* 0x0000000000007941 */ /* 0x000fea0003800000 */
.L_x_196:
        /* <DEDUP_REMOVED lines=14> */
.L_x_199:
[----:B------:R-:W-:Y:S05]  /*7800*/  BSYNC B0 ;  /* 0x0000000000007941 */ /* 0x000fea0003800000 */
.L_x_198:
        /* <DEDUP_REMOVED lines=14> */
.L_x_201:
[----:B------:R-:W-:Y:S05]  /*78f0*/  BSYNC B0 ;  /* 0x0000000000007941 */ /* 0x000fea0003800000 */
.L_x_200:
        /* <DEDUP_REMOVED lines=14> */
.L_x_203:
[----:B------:R-:W-:Y:S05]  /*79e0*/  BSYNC B0 ;  /* 0x0000000000007941 */ /* 0x000fea0003800000 */
.L_x_202:
        /* <DEDUP_REMOVED lines=14> */
.L_x_205:
[----:B------:R-:W-:Y:S05]  /*7ad0*/  BSYNC B0 ;  /* 0x0000000000007941 */ /* 0x000fea0003800000 */
.L_x_204:
        /* <DEDUP_REMOVED lines=14> */
.L_x_207:
[----:B------:R-:W-:Y:S05]  /*7bc0*/  BSYNC B0 ;  /* 0x0000000000007941 */ /* 0x000fea0003800000 */
.L_x_206:
        /* <DEDUP_REMOVED lines=14> */
.L_x_209:
[----:B------:R-:W-:Y:S05]  /*7cb0*/  BSYNC B0 ;  /* 0x0000000000007941 */ /* 0x000fea0003800000 */
.L_x_208:
        /* <DEDUP_REMOVED lines=14> */
.L_x_211:
[----:B------:R-:W-:Y:S05]  /*7da0*/  BSYNC B0 ;  /* 0x0000000000007941 */ /* 0x000fea0003800000 */
.L_x_210:
        /* <DEDUP_REMOVED lines=14> */
.L_x_213:
[----:B------:R-:W-:Y:S05]  /*7e90*/  BSYNC B0 ;  /* 0x0000000000007941 */ /* 0x000fea0003800000 */
.L_x_212:
        /* <DEDUP_REMOVED lines=14> */
.L_x_215:
[----:B------:R-:W-:Y:S05]  /*7f80*/  BSYNC B0 ;  /* 0x0000000000007941 */ /* 0x000fea0003800000 */
.L_x_214:
        /* <DEDUP_REMOVED lines=14> */
.L_x_217:
[----:B------:R-:W-:Y:S05]  /*8070*/  BSYNC B0 ;  /* 0x0000000000007941 */ /* 0x000fea0003800000 */
.L_x_216:
        /* <DEDUP_REMOVED lines=14> */
.L_x_219:
[----:B------:R-:W-:Y:S05]  /*8160*/  BSYNC B0 ;  /* 0x0000000000007941 */ /* 0x000fea0003800000 */
.L_x_218:
[----:B--2--5:R-:W-:Y:S01]  /*8170*/  LOP3.LUT R13, R12, 0xffffe000, RZ, 0xc0, !PT ;  /* 0xffffe0000c0d7812 */ /* 0x024fe200078ec0ff */
[----:B------:R-:W-:Y:S01]  /*8180*/  BSSY B0, `(.L_x_220) ;  /* 0x000000b000007945 */ /* 0x000fe20003800000 */
[----:B------:R-:W-:-:S03]  /*8190*/  ISETP.GT.AND P6, PT, R10, 0x20, PT ;  /* 0x000000200a00780c */ /* 0x000fc60003fc4270 */
[----:B------:R-:W-:-:S04]  /*81a0*/  FMUL R20, R13, R14 ;  /* 0x0000000e0d147220 */ /* 0x000fc80000400000 */
[----:B------:R-:W-:-:S05]  /*81b0*/  FFMA R41, R41, R11, R20 ;  /* 0x0000000b29297223 */ /* 0x000fca0000000014 */
[----:B------:R-:W-:-:S05]  /*81c0*/  F2FP.TF32.F32.PACK_B R41, R41 ;  /* 0x00000029ff29723e */ /* 0x000fca00024050ff */
[----:B------:R2:W-:Y:S01]  /*81d0*/  @P5 STG.E desc[UR12][R26.64], R41 ;  /* 0x000000291a005986 */ /* 0x0005e2000c10190c */
[----:B------:R-:W-:-:S13]  /*81e0*/  ISETP.GT.AND P5, PT, R0, 0xc8, P6 ;  /* 0x000000c80000780c */ /* 0x000fda00037a4270 */
[----:B--2---:R-:W-:Y:S05]  /*81f0*/  @!P5 BRA `(.L_x_221) ;  /* 0x00000000000cd947 */ /* 0x004fea0003800000 */
[----:B------:R-:W-:-:S04]  /*8200*/  IADD3 R12, P6, R8, UR14, RZ ;  /* 0x0000000e080c7c10 */ /* 0x000fc8000ffde0ff */
[----:B------:R-:W-:-:S05]  /*8210*/  IADD3.X R13, R9, UR4, RZ, P6, !PT ;  /* 0x00000004090d7c10 */ /* 0x000fca000b7fe4ff */
[----:B------:R2:W5:Y:S04]  /*8220*/  LDG.E.LTC128B R12, desc[UR12][R12.64] ;  /* 0x0000000c0c0c7981 */ /* 0x000568000c1e1920 */
.L_x_221:
[----:B------:R-:W-:Y:S05]  /*8230*/  BSYNC B0 ;  /* 0x0000000000007941 */ /* 0x000fea0003800000 */
.L_x_220:
        /* <DEDUP_REMOVED lines=12> */
.L_x_223:
[----:B------:R-:W-:Y:S05]  /*8300*/  BSYNC B0 ;  /* 0x0000000000007941 */ /* 0x000fea0003800000 */
.L_x_222:
        /* <DEDUP_REMOVED lines=14> */
.L_x_225:
[----:B------:R-:W-:Y:S05]  /*83f0*/  BSYNC B0 ;  /* 0x0000000000007941 */ /* 0x000fea0003800000 */
.L_x_224:
        /* <DEDUP_REMOVED lines=13> */
.L_x_227:
[----:B------:R-:W-:Y:S05]  /*84d0*/  BSYNC B0 ;  /* 0x0000000000007941 */ /* 0x000fea0003800000 */
.L_x_226:
[----:B--2--5:R-:W-:Y:S01]  /*84e0*/  LOP3.LUT R13, R12, 0xffffe000, RZ, 0xc0, !PT ;  /* 0xffffe0000c0d7812 */ /* 0x024fe200078ec0ff */
[----:B------:R-:W-:Y:S01]  /*84f0*/  BSSY B0, `(.L_x_228) ;  /* 0x000000c000007945 */ /* 0x000fe20003800000 */
[----:B------:R-:W-:-:S03]  /*8500*/  ISETP.GT.AND P6, PT, R10, 0x28, PT ;  /* 0x000000280a00780c */ /* 0x000fc60003fc4270 */
[----:B------:R-:W-:Y:S01]  /*8510*/  FMUL R10, R13, R14 ;  /* 0x0000000e0d0a7220 */ /* 0x000fe20000400000 */
[----:B------:R-:W-:-:S03]  /*8520*/  ISETP.GT.AND P6, PT, R0, 0xc8, P6 ;  /* 0x000000c80000780c */ /* 0x000fc600037c4270 */
[----:B------:R-:W-:Y:S01]  /*8530*/  FFMA R45, R45, R11, R10 ;  /* 0x0000000b2d2d7223 */ /* 0x000fe2000000000a */
[----:B------:R-:W-:-:S04]  /*8540*/  IMAD.MOV.U32 R10, RZ, RZ, R12 ;  /* 0x000000ffff0a7224 */ /* 0x000fc800078e000c */
[----:B------:R-:W-:-:S05]  /*8550*/  F2FP.TF32.F32.PACK_B R45, R45 ;  /* 0x0000002dff2d723e */ /* 0x000fca00024050ff */
[----:B------:R2:W-:Y:S01]  /*8560*/  @P5 STG.E desc[UR12][R18.64], R45 ;  /* 0x0000002d12005986 */ /* 0x0005e2000c10190c */
[----:B------:R-:W-:Y:S05]  /*8570*/  @!P6 BRA `(.L_x_229) ;  /* 0x00000000000ce947 */ /* 0x000fea0003800000 */
[----:B------:R-:W-:-:S04]  /*8580*/  IADD3 R12, P5, R8, UR10, RZ ;  /* 0x0000000a080c7c10 */ /* 0x000fc8000ffbe0ff */
[----:B------:R-:W-:-:S05]  /*8590*/  IADD3.X R13, R9, UR4, RZ, P5, !PT ;  /* 0x00000004090d7c10 */ /* 0x000fca000affe4ff */
[----:B------:R3:W5:Y:S04]  /*85a0*/  LDG.E.LTC128B R10, desc[UR12][R12.64] ;  /* 0x0000000c0c0a7981 */ /* 0x000768000c1e1920 */
.L_x_229:
[----:B------:R-:W-:Y:S05]  /*85b0*/  BSYNC B0 ;  /* 0x0000000000007941 */ /* 0x000fea0003800000 */
.L_x_228:
[----:B---3-5:R-:W-:Y:S01]  /*85c0*/  LOP3.LUT R13, R10, 0xffffe000, RZ, 0xc0, !PT ;  /* 0xffffe0000a0d7812 */ /* 0x028fe200078ec0ff */
[----:B------:R-:W-:Y:S01]  /*85d0*/  BSSY B0, `(.L_x_230) ;  /* 0x000000c000007945 */ /* 0x000fe20003800000 */
[----:B------:R-:W-:Y:S02]  /*85e0*/  IADD3 R12, P5, R6, R101, RZ ;  /* 0x00000065060c7210 */ /* 0x000fe40007fbe0ff */
[----:B------:R-:W-:Y:S01]  /*85f0*/  ISETP.GT.AND P4, PT, R0, 0xc8, P4 ;  /* 0x000000c80000780c */ /* 0x000fe20002784270 */
[----:B------:R-:W-:-:S04]  /*8600*/  FMUL R13, R13, R14 ;  /* 0x0000000e0d0d7220 */ /* 0x000fc80000400000 */
[----:B------:R-:W-:Y:S01]  /*8610*/  FFMA R15, R46, R11, R13 ;  /* 0x0000000b2e0f7223 */ /* 0x000fe2000000000d */
[----:B------:R-:W-:-:S04]  /*8620*/  IMAD.X R13, R7, 0x1, R21, P5 ;  /* 0x00000001070d7824 */ /* 0x000fc800028e0615 */
[----:B------:R-:W-:-:S05]  /*8630*/  F2FP.TF32.F32.PACK_B R15, R15 ;  /* 0x0000000fff0f723e */ /* 0x000fca00024050ff */
[----:B------:R3:W-:Y:S01]  /*8640*/  @P6 STG.E desc[UR12][R12.64], R15 ;  /* 0x0000000f0c006986 */ /* 0x0007e2000c10190c */
[----:B------:R-:W-:Y:S05]  /*8650*/  @!P4 BRA `(.L_x_231) ;  /* 0x00000000000cc947 */ /* 0x000fea0003800000 */
[----:B---3--:R-:W-:-:S04]  /*8660*/  IADD3 R12, P5, R8, UR9, RZ ;  /* 0x00000009080c7c10 */ /* 0x008fc8000ffbe0ff */
[----:B------:R-:W-:-:S05]  /*8670*/  IADD3.X R13, R9, UR4, RZ, P5, !PT ;  /* 0x00000004090d7c10 */ /* 0x000fca000affe4ff */
[----:B------:R4:W5:Y:S04]  /*8680*/  LDG.E.LTC128B R10, desc[UR12][R12.64] ;  /* 0x0000000c0c0a7981 */ /* 0x000968000c1e1920 */
.L_x_231:
[----:B------:R-:W-:Y:S05]  /*8690*/  BSYNC B0 ;  /* 0x0000000000007941 */ /* 0x000fea0003800000 */
.L_x_230:
[----:B---345:R-:W-:Y:S01]  /*86a0*/  LOP3.LUT R13, R10, 0xffffe000, RZ, 0xc0, !PT ;  /* 0xffffe0000a0d7812 */ /* 0x038fe200078ec0ff */
[----:B------:R-:W-:Y:S01]  /*86b0*/  BSSY B0, `(.L_x_232) ;  /* 0x000000c000007945 */ /* 0x000fe20003800000 */
[----:B------:R-:W-:Y:S02]  /*86c0*/  IADD3 R12, P6, R6, R103, RZ ;  /* 0x00000067060c7210 */ /* 0x000fe40007fde0ff */
[----:B------:R-:W-:Y:S01]  /*86d0*/  ISETP.GT.AND P5, PT, R0, 0xc0, P3 ;  /* 0x000000c00000780c */ /* 0x000fe20001fa4270 */
[----:B------:R-:W-:Y:S02]  /*86e0*/  FMUL R16, R13, R14 ;  /* 0x0000000e0d107220 */ /* 0x000fe40000400000 */
[----:B------:R-:W-:Y:S02]  /*86f0*/  IMAD.X R13, R7, 0x1, R21, P6 ;  /* 0x00000001070d7824 */ /* 0x000fe400030e0615 */
[----:B------:R-:W-:-:S05]  /*8700*/  FFMA R47, R47, R11, R16 ;  /* 0x0000000b2f2f7223 */ /* 0x000fca0000000010 */
[----:B------:R-:W-:-:S05]  /*8710*/  F2FP.TF32.F32.PACK_B R47, R47 ;  /* 0x0000002fff2f723e */ /* 0x000fca00024050ff */
[----:B------:R3:W-:Y:S01]  /*8720*/  @P4 STG.E desc[UR12][R12.64], R47 ;  /* 0x0000002f0c004986 */ /* 0x0007e2000c10190c */
[----:B------:R-:W-:Y:S05]  /*8730*/  @!P5 BRA `(.L_x_233) ;  /* 0x00000000000cd947 */ /* 0x000fea0003800000 */
[----:B---3--:R-:W-:-:S04]  /*8740*/  IADD3 R12, P4, R4, UR8, RZ ;  /* 0x00000008040c7c10 */ /* 0x008fc8000ff9e0ff */
[----:B------:R-:W-:-:S05]  /*8750*/  IADD3.X R13, R5, UR4, RZ, P4, !PT ;  /* 0x00000004050d7c10 */ /* 0x000fca000a7fe4ff */
[----:B------:R4:W5:Y:S04]  /*8760*/  LDG.E.LTC128B R10, desc[UR12][R12.64] ;  /* 0x0000000c0c0a7981 */ /* 0x000968000c1e1920 */
.L_x_233:
[----:B------:R-:W-:Y:S05]  /*8770*/  BSYNC B0 ;  /* 0x0000000000007941 */ /* 0x000fea0003800000 */
.L_x_232:
[----:B---345:R-:W-:Y:S01]  /*8780*/  LOP3.LUT R13, R10, 0xffffe000, RZ, 0xc0, !PT ;  /* 0xffffe0000a0d7812 */ /* 0x038fe200078ec0ff */
        /* <DEDUP_REMOVED lines=12> */
.L_x_235:
[----:B------:R-:W-:Y:S05]  /*8850*/  BSYNC B0 ;  /* 0x0000000000007941 */ /* 0x000fea0003800000 */
.L_x_234:
        /* <DEDUP_REMOVED lines=13> */
.L_x_237:
[----:B------:R-:W-:Y:S05]  /*8930*/  BSYNC B0 ;  /* 0x0000000000007941 */ /* 0x000fea0003800000 */
.L_x_236:
        /* <DEDUP_REMOVED lines=13> */
.L_x_239:
[----:B------:R-:W-:Y:S05]  /*8a10*/  BSYNC B0 ;  /* 0x0000000000007941 */ /* 0x000fea0003800000 */
.L_x_238:
        /* <DEDUP_REMOVED lines=13> */
.L_x_241:
[----:B------:R-:W-:Y:S05]  /*8af0*/  BSYNC B0 ;  /* 0x0000000000007941 */ /* 0x000fea0003800000 */
.L_x_240:
[----:B---345:R-:W-:Y:S01]  /*8b00*/  LOP3.LUT R13, R10, 0xffffe000, RZ, 0xc0, !PT ;  /* 0xffffe0000a0d7812 */ /* 0x038fe200078ec0ff */
[----:B------:R-:W-:Y:S01]  /*8b10*/  BSSY B0, `(.L_x_242) ;  /* 0x000000c000007945 */ /* 0x000fe20003800000 */
[----:B------:R-:W-:Y:S02]  /*8b20*/  IADD3 R12, P4, R2, R109, RZ ;  /* 0x0000006d020c7210 */ /* 0x000fe40007f9e0ff */
[----:B------:R-:W-:Y:S01]  /*8b30*/  ISETP.GT.AND P2, PT, R0, 0xc0, P0 ;  /* 0x000000c00000780c */ /* 0x000fe20000744270 */
[----:B------:R-:W-:-:S04]  /*8b40*/  FMUL R13, R13, R14 ;  /* 0x0000000e0d0d7220 */ /* 0x000fc80000400000 */
[----:B------:R-:W-:Y:S01]  /*8b50*/  FFMA R15, R52, R11, R13 ;  /* 0x0000000b340f7223 */ /* 0x000fe2000000000d */
[----:B------:R-:W-:Y:S01]  /*8b60*/  IMAD.X R13, R3, 0x1, R21, P4 ;  /* 0x00000001030d7824 */ /* 0x000fe200020e0615 */
[----:B-1----:R-:W-:-:S03]  /*8b70*/  IADD3 R4, P4, R4, UR5, RZ ;  /* 0x0000000504047c10 */ /* 0x002fc6000ff9e0ff */
[----:B------:R-:W-:Y:S02]  /*8b80*/  F2FP.TF32.F32.PACK_B R15, R15 ;  /* 0x0000000fff0f723e */ /* 0x000fe400024050ff */
[----:B------:R-:W-:-:S03]  /*8b90*/  IADD3.X R5, R5, UR4, RZ, P4, !PT ;  /* 0x0000000405057c10 */ /* 0x000fc6000a7fe4ff */
[----:B------:R1:W-:Y:S01]  /*8ba0*/  @P3 STG.E desc[UR12][R12.64], R15 ;  /* 0x0000000f0c003986 */ /* 0x0003e2000c10190c */
[----:B------:R-:W-:Y:S05]  /*8bb0*/  @!P2 BRA `(.L_x_243) ;  /* 0x000000000004a947 */ /* 0x000fea0003800000 */
[----:B------:R3:W5:Y:S02]  /*8bc0*/  LDG.E.LTC128B R10, desc[UR12][R4.64] ;  /* 0x0000000c040a7981 */ /* 0x000764000c1e1920 */
.L_x_243:
[----:B------:R-:W-:Y:S05]  /*8bd0*/  BSYNC B0 ;  /* 0x0000000000007941 */ /* 0x000fea0003800000 */
.L_x_242:
[----:B---3-5:R-:W-:Y:S01]  /*8be0*/  LOP3.LUT R5, R10, 0xffffe000, RZ, 0xc0, !PT ;  /* 0xffffe0000a057812 */ /* 0x028fe200078ec0ff */
        /* <DEDUP_REMOVED lines=12> */
.L_x_245:
[----:B------:R-:W-:Y:S05]  /*8cb0*/  BSYNC B0 ;  /* 0x0000000000007941 */ /* 0x000fea0003800000 */
.L_x_244:
[----:B---345:R-:W-:Y:S01]  /*8cc0*/  LOP3.LUT R3, R10, 0xffffe000, RZ, 0xc0, !PT ;  /* 0xffffe0000a037812 */ /* 0x038fe200078ec0ff */
[----:B------:R-:W-:Y:S01]  /*8cd0*/  BSSY B0, `(.L_x_246) ;  /* 0x000000c000007945 */ /* 0x000fe20003800000 */
[----:B------:R-:W-:Y:S02]  /*8ce0*/  IADD3 R2, P2, R6, R109, RZ ;  /* 0x0000006d06027210 */ /* 0x000fe40007f5e0ff */
[----:B------:R-:W-:Y:S01]  /*8cf0*/  ISETP.GT.AND P0, PT, R0, 0xc8, P0 ;  /* 0x000000c80000780c */ /* 0x000fe20000704270 */
[----:B------:R-:W-:-:S04]  /*8d00*/  FMUL R3, R3, R14 ;  /* 0x0000000e03037220 */ /* 0x000fc80000400000 */
[----:B-1----:R-:W-:Y:S01]  /*8d10*/  FFMA R13, R54, R11, R3 ;  /* 0x0000000b360d7223 */ /* 0x002fe20000000003 */
[----:B------:R-:W-:Y:S01]  /*8d20*/  IMAD.X R3, R7, 0x1, R21, P2 ;  /* 0x0000000107037824 */ /* 0x000fe200010e0615 */
[----:B------:R-:W-:-:S03]  /*8d30*/  IADD3 R4, P2, R8, UR5, RZ ;  /* 0x0000000508047c10 */ /* 0x000fc6000ff5e0ff */
[----:B------:R-:W-:Y:S02]  /*8d40*/  F2FP.TF32.F32.PACK_B R13, R13 ;  /* 0x0000000dff0d723e */ /* 0x000fe400024050ff */
[----:B------:R-:W-:-:S03]  /*8d50*/  IADD3.X R5, R9, UR4, RZ, P2, !PT ;  /* 0x0000000409057c10 */ /* 0x000fc600097fe4ff */
[----:B------:R1:W-:Y:S01]  /*8d60*/  @P1 STG.E desc[UR12][R2.64], R13 ;  /* 0x0000000d02001986 */ /* 0x0003e2000c10190c */
[----:B------:R-:W-:Y:S05]  /*8d70*/  @!P0 BRA `(.L_x_247) ;  /* 0x0000000000048947 */ /* 0x000fea0003800000 */
[----:B------:R3:W5:Y:S02]  /*8d80*/  LDG.E.LTC128B R10, desc[UR12][R4.64] ;  /* 0x0000000c040a7981 */ /* 0x000764000c1e1920 */
.L_x_247:
[----:B------:R-:W-:Y:S05]  /*8d90*/  BSYNC B0 ;  /* 0x0000000000007941 */ /* 0x000fea0003800000 */
.L_x_246:
[----:B-1---5:R-:W-:Y:S02]  /*8da0*/  LOP3.LUT R3, R10, 0xffffe000, RZ, 0xc0, !PT ;  /* 0xffffe0000a037812 */ /* 0x022fe400078ec0ff */
[----:B------:R-:W-:-:S03]  /*8db0*/  IADD3 R2, P1, R6, R111, RZ ;  /* 0x0000006f06027210 */ /* 0x000fc60007f3e0ff */
[----:B------:R-:W-:Y:S02]  /*8dc0*/  FMUL R14, R3, R14 ;  /* 0x0000000e030e7220 */ /* 0x000fe40000400000 */
[----:B------:R-:W-:Y:S02]  /*8dd0*/  IMAD.X R3, R7, 0x1, R21, P1 ;  /* 0x0000000107037824 */ /* 0x000fe400008e0615 */
[----:B------:R-:W-:Y:S01]  /*8de0*/  FFMA R14, R55, R11, R14 ;  /* 0x0000000b370e7223 */ /* 0x000fe2000000000e */
[----:B------:R-:W-:Y:S06]  /*8df0*/  @!P0 EXIT ;  /* 0x000000000000894d */ /* 0x000fec0003800000 */
[----:B---3--:R-:W-:-:S05]  /*8e00*/  F2FP.TF32.F32.PACK_B R5, R14 ;  /* 0x0000000eff05723e */ /* 0x008fca00024050ff */
[----:B------:R-:W-:Y:S01]  /*8e10*/  STG.E desc[UR12][R2.64], R5 ;  /* 0x0000000502007986 */ /* 0x000fe2000c10190c */
[----:B------:R-:W-:Y:S05]  /*8e20*/  EXIT ;  /* 0x000000000000794d */ /* 0x000fea0003800000 */
.L_x_27:
[----:B------:R-:W-:Y:S01]  /*8e30*/  ULDC.64 UR4, c[0x0][0x650] ;  /* 0x0001940000047ab9 */ /* 0x000fe20000000a00 */
[-C--:B------:R-:W-:Y:S01]  /*8e40*/  FMUL R7, R120, R11.reuse ;  /* 0x0000000b78077220 */ /* 0x080fe20000400000 */
[----:B------:R-:W-:Y:S01]  /*8e50*/  LEA R2, P2, R16, UR4, 0x2 ;  /* 0x0000000410027c11 */ /* 0x000fe2000f8410ff */
[-C--:B------:R-:W-:Y:S01]  /*8e60*/  FMUL R121, R121, R11.reuse ;  /* 0x0000000b79797220 */ /* 0x080fe20000400000 */
[----:B------:R-:W-:Y:S01]  /*8e70*/  ISETP.GT.AND P3, PT, R10, 0x1, PT ;  /* 0x000000010a00780c */ /* 0x000fe20003f64270 */
[-C--:B------:R-:W-:Y:S01]  /*8e80*/  FMUL R9, R122, R11.reuse ;  /* 0x0000000b7a097220 */ /* 0x080fe20000400000 */
[----:B------:R-:W-:Y:S01]  /*8e90*/  LEA.HI.X R3, R16, UR5, R19, 0x2, P2 ;  /* 0x0000000510037c11 */ /* 0x000fe200090f1413 */
[----:B------:R-:W-:Y:S01]  /*8ea0*/  FMUL R123, R123, R11 ;  /* 0x0000000b7b7b7220 */ /* 0x000fe20000400000 */
[----:B------:R-:W-:Y:S01]  /*8eb0*/  F2FP.TF32.F32.PACK_B R7, R7 ;  /* 0x00000007ff07723e */ /* 0x000fe200024050ff */
[-C--:B------:R-:W-:Y:S01]  /*8ec0*/  FMUL R125, R125, R11.reuse ;  /* 0x0000000b7d7d7220 */ /* 0x080fe20000400000 */
[----:B------:R-:W-:Y:S01]  /*8ed0*/  ISETP.GT.AND P4, PT, R10, RZ, PT ;  /* 0x000000ff0a00720c */ /* 0x000fe20003f84270 */
[-C--:B------:R-:W-:Y:S01]  /*8ee0*/  FMUL R127, R127, R11.reuse ;  /* 0x0000000b7f7f7220 */ /* 0x080fe20000400000 */
[C---:B------:R-:W-:Y:S01]  /*8ef0*/  ISETP.GT.AND P1, PT, R0.reuse, RZ, P3 ;  /* 0x000000ff0000720c */ /* 0x040fe20001f24270 */
[----:B------:R0:W-:Y:S01]  /*8f00*/  @P0 STG.E desc[UR12][R2.64], R7 ;  /* 0x0000000702000986 */ /* 0x0001e2000c10190c */
[C---:B------:R-:W-:Y:S01]  /*8f10*/  ISETP.GT.AND P2, PT, R0.reuse, 0x8, P4 ;  /* 0x000000080000780c */ /* 0x040fe20002744270 */
[-C--:B------:R-:W-:Y:S01]  /*8f20*/  FMUL R129, R129, R11.reuse ;  /* 0x0000000b81817220 */ /* 0x080fe20000400000 */
[----:B------:R-:W-:Y:S01]  /*8f30*/  ISETP.GT.AND P0, PT, R0, 0x8, P3 ;  /* 0x000000080000780c */ /* 0x000fe20001f04270 */
[-C--:B---3--:R-:W-:Y:S01]  /*8f40*/  FMUL R15, R130, R11.reuse ;  /* 0x0000000b820f7220 */ /* 0x088fe20000400000 */
[----:B------:R-:W-:Y:S01]  /*8f50*/  SHF.L.U64.HI R5, R13, 0x2, R12 ;  /* 0x000000020d057819 */ /* 0x000fe2000001020c */
[-C--:B------:R-:W-:Y:S01]  /*8f60*/  FMUL R131, R131, R11.reuse ;  /* 0x0000000b83837220 */ /* 0x080fe20000400000 */
[-C--:B------:R-:W-:Y:S01]  /*8f70*/  LEA R4, P3, R13, R2.reuse, 0x2 ;  /* 0x000000020d047211 */ /* 0x080fe200078610ff */
[----:B------:R-:W-:Y:S01]  /*8f80*/  FMUL R13, R126, R11 ;  /* 0x0000000b7e0d7220 */ /* 0x000fe20000400000 */
[----:B------:R-:W-:Y:S01]  /*8f90*/  F2FP.TF32.F32.PACK_B R121, R121 ;  /* 0x00000079ff79723e */ /* 0x000fe200024050ff */
[----:B------:R-:W-:Y:S01]  /*8fa0*/  FMUL R17, R132, R11 ;  /* 0x0000000b84117220 */ /* 0x000fe20000400000 */
[----:B------:R-:W-:Y:S01]  /*8fb0*/  F2FP.TF32.F32.PACK_B R9, R9 ;  /* 0x00000009ff09723e */ /* 0x000fe200024050ff */
[----:B------:R-:W-:Y:S01]  /*8fc0*/  IMAD.X R5, R5, 0x1, R3, P3 ;  /* 0x0000000105057824 */ /* 0x000fe200018e0603 */
[----:B------:R-:W-:Y:S01]  /*8fd0*/  ISETP.GT.AND P5, PT, R10, 0x8, PT ;  /* 0x000000080a00780c */ /* 0x000fe20003fa4270 */
[----:B------:R-:W-:Y:S01]  /*8fe0*/  @P1 STG.E desc[UR12][R2.64+0x4], R121 ;  /* 0x0000047902001986 */ /* 0x000fe2000c10190c */
[----:B------:R-:W-:Y:S01]  /*8ff0*/  F2FP.TF32.F32.PACK_B R123, R123 ;  /* 0x0000007bff7b723e */ /* 0x000fe200024050ff */
[-C--:B0-----:R-:W-:Y:S01]  /*9000*/  FMUL R7, R124, R11.reuse ;  /* 0x0000000b7c077220 */ /* 0x081fe20000400000 */
[----:B------:R-:W-:Y:S01]  /*9010*/  ISETP.GT.AND P4, PT, R10, 0x9, PT ;  /* 0x000000090a00780c */ /* 0x000fe20003f84270 */
[----:B------:R0:W-:Y:S01]  /*9020*/  @P2 STG.E desc[UR12][R4.64], R9 ;  /* 0x0000000904002986 */ /* 0x0001e2000c10190c */
[C---:B------:R-:W-:Y:S01]  /*9030*/  ISETP.GT.AND P1, PT, R0.reuse, RZ, P5 ;  /* 0x000000ff0000720c */ /* 0x040fe20002f24270 */
[-C--:B------:R-:W-:Y:S01]  /*9040*/  FMUL R133, R133, R11.reuse ;  /* 0x0000000b85857220 */ /* 0x080fe20000400000 */
[C---:B------:R-:W-:Y:S01]  /*9050*/  ISETP.GT.AND P2, PT, R0.reuse, RZ, P4 ;  /* 0x000000ff0000720c */ /* 0x040fe20002744270 */
[----:B------:R-:W-:Y:S01]  /*9060*/  @P0 STG.E desc[UR12][R4.64+0x4], R123 ;  /* 0x0000047b04000986 */ /* 0x000fe2000c10190c */
[----:B------:R-:W-:Y:S01]  /*9070*/  ISETP.GT.AND P0, PT, R0, 0x8, P5 ;  /* 0x000000080000780c */ /* 0x000fe20002f04270 */
[----:B------:R-:W-:Y:S01]  /*9080*/  FMUL R19, R134, R11 ;  /* 0x0000000b86137220 */ /* 0x000fe20000400000 */
[----:B------:R-:W-:Y:S01]  /*9090*/  F2FP.TF32.F32.PACK_B R7, R7 ;  /* 0x00000007ff07723e */ /* 0x000fe200024050ff */
[----:B------:R-:W-:Y:S01]  /*90a0*/  FMUL R135, R135, R11 ;  /* 0x0000000b87877220 */ /* 0x000fe20000400000 */
[----:B------:R-:W-:Y:S01]  /*90b0*/  F2FP.TF32.F32.PACK_B R125, R125 ;  /* 0x0000007dff7d723e */ /* 0x000fe200024050ff */
[----:B------:R-:W-:Y:S01]  /*90c0*/  FMUL R137, R137, R11 ;  /* 0x0000000b89897220 */ /* 0x000fe20000400000 */
[----:B------:R-:W-:Y:S01]  /*90d0*/  F2FP.TF32.F32.PACK_B R13, R13 ;  /* 0x0000000dff0d723e */ /* 0x000fe200024050ff */
[-C--:B0-----:R-:W-:Y:S01]  /*90e0*/  FMUL R9, R128, R11.reuse ;  /* 0x0000000b80097220 */ /* 0x081fe20000400000 */
[----:B------:R-:W-:Y:S01]  /*90f0*/  ISETP.GT.AND P3, PT, R10, 0x10, PT ;  /* 0x000000100a00780c */ /* 0x000fe20003f64270 */
[----:B------:R-:W-:Y:S01]  /*9100*/  @P1 STG.E desc[UR12][R2.64+0x20], R7 ;  /* 0x0000200702001986 */ /* 0x000fe2000c10190c */
[----:B------:R-:W-:Y:S01]  /*9110*/  ISETP.GT.AND P1, PT, R0, 0x8, P4 ;  /* 0x000000080000780c */ /* 0x000fe20002724270 */
[----:B------:R-:W-:Y:S01]  /*9120*/  FMUL R139, R139, R11 ;  /* 0x0000000b8b8b7220 */ /* 0x000fe20000400000 */
[----:B------:R-:W-:Y:S01]  /*9130*/  F2FP.TF32.F32.PACK_B R127, R127 ;  /* 0x0000007fff7f723e */ /* 0x000fe200024050ff */
[----:B------:R-:W-:Y:S01]  /*9140*/  @P2 STG.E desc[UR12][R2.64+0x24], R125 ;  /* 0x0000247d02002986 */ /* 0x000fe2000c10190c */
[----:B------:R-:W-:Y:S01]  /*9150*/  F2FP.TF32.F32.PACK_B R9, R9 ;  /* 0x00000009ff09723e */ /* 0x000fe200024050ff */
[-C--:B------:R-:W-:Y:S01]  /*9160*/  FMUL R141, R141, R11.reuse ;  /* 0x0000000b8d8d7220 */ /* 0x080fe20000400000 */
[----:B------:R-:W-:Y:S01]  /*9170*/  ISETP.GT.AND P2, PT, R10, 0x11, PT ;  /* 0x000000110a00780c */ /* 0x000fe20003f44270 */
[----:B------:R-:W-:Y:S01]  /*9180*/  @P0 STG.E desc[UR12][R4.64+0x20], R13 ;  /* 0x0000200d04000986 */ /* 0x000fe2000c10190c */
[----:B------:R-:W-:Y:S01]  /*9190*/  ISETP.GT.AND P0, PT, R0, RZ, P3 ;  /* 0x000000ff0000720c */ /* 0x000fe20001f04270 */
[----:B------:R-:W-:Y:S01]  /*91a0*/  FMUL R143, R143, R11 ;  /* 0x0000000b8f8f7220 */ /* 0x000fe20000400000 */
[----:B------:R-:W-:Y:S01]  /*91b0*/  F2FP.TF32.F32.PACK_B R129, R129 ;  /* 0x00000081ff81723e */ /* 0x000fe200024050ff */
[----:B------:R-:W-:Y:S01]  /*91c0*/  FMUL R145, R145, R11 ;  /* 0x0000000b91917220 */ /* 0x000fe20000400000 */
[----:B------:R-:W-:Y:S01]  /*91d0*/  F2FP.TF32.F32.PACK_B R15, R15 ;  /* 0x0000000fff0f723e */ /* 0x000fe200024050ff */
[----:B------:R-:W-:Y:S01]  /*91e0*/  @P1 STG.E desc[UR12][R4.64+0x24], R127 ;  /* 0x0000247f04001986 */ /* 0x000fe2000c10190c */
[----:B------:R-:W-:Y:S01]  /*91f0*/  F2FP.TF32.F32.PACK_B R131, R131 ;  /* 0x00000083ff83723e */ /* 0x000fe200024050ff */
[-C--:B------:R-:W-:Y:S01]  /*9200*/  FMUL R147, R147, R11.reuse ;  /* 0x0000000b93937220 */ /* 0x080fe20000400000 */
[----:B------:R-:W-:Y:S01]  /*9210*/  SHF.L.U64.HI R21, R20, 0x8, R21 ;  /* 0x0000000814157819 */ /* 0x000fe20000010215 */
[----:B------:R-:W-:Y:S01]  /*9220*/  FMUL R149, R149, R11 ;  /* 0x0000000b95957220 */ /* 0x000fe20000400000 */
[----:B------:R-:W-:Y:S01]  /*9230*/  F2FP.TF32.F32.PACK_B R17, R17 ;  /* 0x00000011ff11723e */ /* 0x000fe200024050ff */
[-C--:B------:R-:W-:Y:S01]  /*9240*/  FMUL R23, R150, R11.reuse ;  /* 0x0000000b96177220 */ /* 0x080fe20000400000 */
[----:B------:R-:W-:Y:S01]  /*9250*/  ISETP.GT.AND P1, PT, R10, 0x19, PT ;  /* 0x000000190a00780c */ /* 0x000fe20003f24270 */
[----:B------:R0:W-:Y:S01]  /*9260*/  @P0 STG.E desc[UR12][R2.64+0x40], R9 ;  /* 0x0000400902000986 */ /* 0x0001e2000c10190c */
[----:B------:R-:W-:Y:S01]  /*9270*/  ISETP.GT.AND P0, PT, R0, RZ, P2 ;  /* 0x000000ff0000720c */ /* 0x000fe20001704270 */
[----:B------:R-:W-:Y:S01]  /*9280*/  FMUL R151, R151, R11 ;  /* 0x0000000b97977220 */ /* 0x000fe20000400000 */
[----:B------:R-:W-:Y:S01]  /*9290*/  F2FP.TF32.F32.PACK_B R133, R133 ;  /* 0x00000085ff85723e */ /* 0x000fe200024050ff */
        /* <DEDUP_REMOVED lines=8> */
[----:B0-----:R-:W-:Y:S01]  /*9320*/  IMAD.SHL.U32 R9, R20, 0x100, RZ ;  /* 0x0000010014097824 */ /* 0x001fe200078e00ff */
[----:B------:R-:W-:Y:S01]  /*9330*/  ISETP.GT.AND P5, PT, R10, 0x28, PT ;  /* 0x000000280a00780c */ /* 0x000fe20003fa4270 */
[----:B------:R0:W-:Y:S01]  /*9340*/  @P0 STG.E desc[UR12][R2.64+0x44], R129 ;  /* 0x0000448102000986 */ /* 0x0001e2000c10190c */
[----:B------:R-:W-:Y:S01]  /*9350*/  ISETP.GT.AND P0, PT, R0, 0x8, P3 ;  /* 0x000000080000780c */ /* 0x000fe20001f04270 */
[-C--:B------:R-:W-:Y:S01]  /*9360*/  FMUL R99, R99, R11.reuse ;  /* 0x0000000b63637220 */ /* 0x080fe20000400000 */
[----:B------:R-:W-:Y:S01]  /*9370*/  LOP3.LUT R13, R9, 0x4, RZ, 0xfc, !PT ;  /* 0x00000004090d7812 */ /* 0x000fe200078efcff */
[-C--:B------:R-:W-:Y:S01]  /*9380*/  FMUL R103, R103, R11.reuse ;  /* 0x0000000b67677220 */ /* 0x080fe20000400000 */
[C---:B------:R-:W-:Y:S01]  /*9390*/  ISETP.GT.AND P4, PT, R10.reuse, 0x29, PT ;  /* 0x000000290a00780c */ /* 0x040fe20003f84270 */
[----:B------:R-:W-:Y:S01]  /*93a0*/  FMUL R107, R107, R11 ;  /* 0x0000000b6b6b7220 */ /* 0x000fe20000400000 */
[----:B------:R-:W-:Y:S01]  /*93b0*/  F2FP.TF32.F32.PACK_B R141, R141 ;  /* 0x0000008dff8d723e */ /* 0x000fe200024050ff */
[----:B------:R-:W-:Y:S01]  /*93c0*/  FMUL R111, R111, R11 ;  /* 0x0000000b6f6f7220 */ /* 0x000fe20000400000 */
[----:B------:R-:W-:Y:S01]  /*93d0*/  F2FP.TF32.F32.PACK_B R143, R143 ;  /* 0x0000008fff8f723e */ /* 0x000fe200024050ff */
[-C--:B------:R-:W-:Y:S01]  /*93e0*/  FMUL R113, R113, R11.reuse ;  /* 0x0000000b71717220 */ /* 0x080fe20000400000 */
[----:B------:R-:W-:Y:S01]  /*93f0*/  ISETP.GT.AND P3, PT, R10, 0x30, PT ;  /* 0x000000300a00780c */ /* 0x000fe20003f64270 */
[----:B0-----:R-:W-:Y:S01]  /*9400*/  FMUL R129, R90, R11 ;  /* 0x0000000b5a817220 */ /* 0x001fe20000400000 */
[----:B------:R-:W-:Y:S01]  /*9410*/  F2FP.TF32.F32.PACK_B R145, R145 ;  /* 0x00000091ff91723e */ /* 0x000fe200024050ff */
[----:B------:R0:W-:Y:S01]  /*9420*/  @P0 STG.E desc[UR12][R4.64+0x40], R15 ;  /* 0x0000400f04000986 */ /* 0x0001e2000c10190c */
[----:B------:R-:W-:Y:S01]  /*9430*/  ISETP.GT.AND P0, PT, R0, 0x8, P2 ;  /* 0x000000080000780c */ /* 0x000fe20001704270 */
[-C--:B------:R-:W-:Y:S01]  /*9440*/  FMUL R115, R115, R11.reuse ;  /* 0x0000000b73737220 */ /* 0x080fe20000400000 */
[----:B------:R-:W-:Y:S01]  /*9450*/  ISETP.GT.AND P2, PT, R10, 0x18, PT ;  /* 0x000000180a00780c */ /* 0x000fe20003f44270 */
        /* <DEDUP_REMOVED lines=10> */
[----:B------:R1:W-:Y:S01]  /*9500*/  @P0 STG.E desc[UR12][R4.64+0x44], R131 ;  /* 0x0000448304000986 */ /* 0x0003e2000c10190c */
[-C--:B------:R-:W-:Y:S01]  /*9510*/  IADD3 R6, P0, R9, R2.reuse, RZ ;  /* 0x0000000209067210 */ /* 0x080fe20007f1e0ff */
[----:B------:R-:W-:Y:S01]  /*9520*/  FMUL R69, R69, R11 ;  /* 0x0000000b45457220 */ /* 0x000fe20000400000 */
[----:B------:R-:W-:Y:S01]  /*9530*/  F2FP.TF32.F32.PACK_B R89, R89 ;  /* 0x00000059ff59723e */ /* 0x000fe200024050ff */
[----:B------:R-:W-:Y:S01]  /*9540*/  FMUL R71, R71, R11 ;  /* 0x0000000b47477220 */ /* 0x000fe20000400000 */
[----:B------:R-:W-:Y:S01]  /*9550*/  F2FP.TF32.F32.PACK_B R129, R129 ;  /* 0x00000081ff81723e */ /* 0x000fe200024050ff */
[--C-:B------:R-:W-:Y:S01]  /*9560*/  IMAD.X R7, R21, 0x1, R3.reuse, P0 ;  /* 0x0000000115077824 */ /* 0x100fe200000e0603 */
[----:B------:R-:W-:Y:S01]  /*9570*/  IADD3 R14, P0, R13, R2, RZ ;  /* 0x000000020d0e7210 */ /* 0x000fe20007f1e0ff */
[----:B------:R-:W-:Y:S01]  /*9580*/  FMUL R73, R73, R11 ;  /* 0x0000000b49497220 */ /* 0x000fe20000400000 */
[----:B------:R-:W-:Y:S01]  /*9590*/  F2FP.TF32.F32.PACK_B R91, R91 ;  /* 0x0000005bff5b723e */ /* 0x000fe200024050ff */
[----:B------:R-:W-:Y:S01]  /*95a0*/  FMUL R75, R75, R11 ;  /* 0x0000000b4b4b7220 */ /* 0x000fe20000400000 */
[----:B------:R-:W-:Y:S01]  /*95b0*/  F2FP.TF32.F32.PACK_B R95, R95 ;  /* 0x0000005fff5f723e */ /* 0x000fe200024050ff */
[----:B0-----:R-:W-:Y:S01]  /*95c0*/  IMAD.X R15, R21, 0x1, R3, P0 ;  /* 0x00000001150f7824 */ /* 0x001fe200000e0603 */
[----:B------:R-:W-:Y:S01]  /*95d0*/  ISETP.GT.AND P0, PT, R0, RZ, P2 ;  /* 0x000000ff0000720c */ /* 0x000fe20001704270 */
[----:B-1----:R-:W-:Y:S01]  /*95e0*/  FMUL R131, R92, R11 ;  /* 0x0000000b5c837220 */ /* 0x002fe20000400000 */
        /* <DEDUP_REMOVED lines=53> */
[----:B------:R-:W-:Y:S01]  /*9940*/  @P0 STG.E desc[UR12][R4.64+0x64], R135 ;  /* 0x0000648704000986 */ /* 0x000fe2000c10190c */
[----:B------:R-:W-:Y:S01]  /*9950*/  ISETP.GT.AND P0, PT, R0, RZ, P2 ;  /* 0x000000ff0000720c */ /* 0x000fe20001704270 */
[----:B------:R-:W-:Y:S01]  /*9960*/  FMUL R53, R53, R11 ;  /* 0x0000000b35357220 */ /* 0x000fe20000400000 */
[----:B------:R-:W-:Y:S01]  /*9970*/  F2FP.TF32.F32.PACK_B R19, R19 ;  /* 0x00000013ff13723e */ /* 0x000fe200024050ff */
[----:B------:R-:W-:Y:S01]  /*9980*/  FMUL R55, R55, R11 ;  /* 0x0000000b37377220 */ /* 0x000fe20000400000 */
[----:B------:R-:W-:-:S02]  /*9990*/  F2FP.TF32.F32.PACK_B R85, R85 ;  /* 0x00000055ff55723e */ /* 0x000fc400024050ff */
[----:B------:R-:W-:Y:S02]  /*99a0*/  F2FP.TF32.F32.PACK_B R87, R87 ;  /* 0x00000057ff57723e */ /* 0x000fe400024050ff */
[----:B------:R-:W-:Y:S02]  /*99b0*/  F2FP.TF32.F32.PACK_B R25, R25 ;  /* 0x00000019ff19723e */ /* 0x000fe400024050ff */
[----:B------:R-:W-:Y:S02]  /*99c0*/  F2FP.TF32.F32.PACK_B R27, R27 ;  /* 0x0000001bff1b723e */ /* 0x000fe400024050ff */
[----:B------:R-:W-:Y:S01]  /*99d0*/  F2FP.TF32.F32.PACK_B R29, R29 ;  /* 0x0000001dff1d723e */ /* 0x000fe200024050ff */
[----:B------:R0:W-:Y:S01]  /*99e0*/  @P0 STG.E desc[UR12][R2.64+0x80], R17 ;  /* 0x0000801102000986 */ /* 0x0001e2000c10190c */
[----:B------:R-:W-:Y:S02]  /*99f0*/  ISETP.GT.AND P0, PT, R0, RZ, P1 ;  /* 0x000000ff0000720c */ /* 0x000fe40000f04270 */
[----:B------:R-:W-:-:S02]  /*9a00*/  F2FP.TF32.F32.PACK_B R31, R31 ;  /* 0x0000001fff1f723e */ /* 0x000fc400024050ff */
[----:B------:R-:W-:Y:S02]  /*9a10*/  F2FP.TF32.F32.PACK_B R33, R33 ;  /* 0x00000021ff21723e */ /* 0x000fe400024050ff */
[----:B------:R-:W-:Y:S02]  /*9a20*/  F2FP.TF32.F32.PACK_B R35, R35 ;  /* 0x00000023ff23723e */ /* 0x000fe400024050ff */
[----:B------:R-:W-:Y:S02]  /*9a30*/  F2FP.TF32.F32.PACK_B R37, R37 ;  /* 0x00000025ff25723e */ /* 0x000fe400024050ff */
[----:B------:R-:W-:Y:S01]  /*9a40*/  F2FP.TF32.F32.PACK_B R39, R39 ;  /* 0x00000027ff27723e */ /* 0x000fe200024050ff */
[----:B0-----:R-:W-:Y:S01]  /*9a50*/  FMUL R17, R140, R11 ;  /* 0x0000000b8c117220 */ /* 0x001fe20000400000 */
[----:B------:R-:W-:Y:S01]  /*9a60*/  F2FP.TF32.F32.PACK_B R41, R41 ;  /* 0x00000029ff29723e */ /* 0x000fe200024050ff */
[----:B------:R-:W-:Y:S01]  /*9a70*/  @P0 STG.E desc[UR12][R2.64+0x84], R137 ;  /* 0x0000848902000986 */ /* 0x000fe2000c10190c */
[----:B------:R-:W-:-:S02]  /*9a80*/  ISETP.GT.AND P0, PT, R0, 0x8, P2 ;  /* 0x000000080000780c */ /* 0x000fc40001704270 */
[----:B------:R-:W-:Y:S02]  /*9a90*/  F2FP.TF32.F32.PACK_B R17, R17 ;  /* 0x00000011ff11723e */ /* 0x000fe400024050ff */
[----:B------:R-:W-:Y:S02]  /*9aa0*/  ISETP.GT.AND P2, PT, R10, 0x38, PT ;  /* 0x000000380a00780c */ /* 0x000fe40003f44270 */
[----:B------:R-:W-:Y:S02]  /*9ab0*/  F2FP.TF32.F32.PACK_B R43, R43 ;  /* 0x0000002bff2b723e */ /* 0x000fe400024050ff */
[----:B------:R-:W-:Y:S02]  /*9ac0*/  F2FP.TF32.F32.PACK_B R45, R45 ;  /* 0x0000002dff2d723e */ /* 0x000fe400024050ff */
[----:B------:R-:W-:Y:S02]  /*9ad0*/  F2FP.TF32.F32.PACK_B R47, R47 ;  /* 0x0000002fff2f723e */ /* 0x000fe400024050ff */
[----:B------:R-:W-:Y:S01]  /*9ae0*/  F2FP.TF32.F32.PACK_B R49, R49 ;  /* 0x00000031ff31723e */ /* 0x000fe200024050ff */
[----:B------:R0:W-:Y:S01]  /*9af0*/  @P0 STG.E desc[UR12][R4.64+0x80], R19 ;  /* 0x0000801304000986 */ /* 0x0001e2000c10190c */
[----:B------:R-:W-:-:S02]  /*9b00*/  ISETP.GT.AND P0, PT, R0, 0x8, P1 ;  /* 0x000000080000780c */ /* 0x000fc40000f04270 */
[----:B------:R-:W-:Y:S02]  /*9b10*/  F2FP.TF32.F32.PACK_B R51, R51 ;  /* 0x00000033ff33723e */ /* 0x000fe400024050ff */
[----:B------:R-:W-:Y:S01]  /*9b20*/  F2FP.TF32.F32.PACK_B R53, R53 ;  /* 0x00000035ff35723e */ /* 0x000fe200024050ff */
[----:B0-----:R-:W-:-:S08]  /*9b30*/  FMUL R19, R142, R11 ;  /* 0x0000000b8e137220 */ /* 0x001fd00000400000 */
[----:B------:R-:W-:Y:S01]  /*9b40*/  @P0 STG.E desc[UR12][R4.64+0x84], R139 ;  /* 0x0000848b04000986 */ /* 0x000fe2000c10190c */
[----:B------:R-:W-:Y:S02]  /*9b50*/  ISETP.GT.AND P0, PT, R0, RZ, P5 ;  /* 0x000000ff0000720c */ /* 0x000fe40002f04270 */
[----:B------:R-:W-:-:S11]  /*9b60*/  F2FP.TF32.F32.PACK_B R19, R19 ;  /* 0x00000013ff13723e */ /* 0x000fd600024050ff */
[----:B------:R0:W-:Y:S01]  /*9b70*/  @P0 STG.E desc[UR12][R2.64+0xa0], R17 ;  /* 0x0000a01102000986 */ /* 0x0001e2000c10190c */
[----:B------:R-:W-:Y:S01]  /*9b80*/  ISETP.GT.AND P0, PT, R0, RZ, P4 ;  /* 0x000000ff0000720c */ /* 0x000fe20002704270 */
[----:B0-----:R-:W-:-:S12]  /*9b90*/  FMUL R17, R144, R11 ;  /* 0x0000000b90117220 */ /* 0x001fd80000400000 */
[----:B------:R-:W-:Y:S01]  /*9ba0*/  @P0 STG.E desc[UR12][R2.64+0xa4], R141 ;  /* 0x0000a48d02000986 */ /* 0x000fe2000c10190c */
[----:B------:R-:W-:Y:S02]  /*9bb0*/  ISETP.GT.AND P0, PT, R0, 0x8, P5 ;  /* 0x000000080000780c */ /* 0x000fe40002f04270 */
[----:B------:R-:W-:-:S11]  /*9bc0*/  F2FP.TF32.F32.PACK_B R17, R17 ;  /* 0x00000011ff11723e */ /* 0x000fd600024050ff */
[----:B------:R0:W-:Y:S01]  /*9bd0*/  @P0 STG.E desc[UR12][R4.64+0xa0], R19 ;  /* 0x0000a01304000986 */ /* 0x0001e2000c10190c */
[----:B------:R-:W-:Y:S01]  /*9be0*/  ISETP.GT.AND P0, PT, R0, 0x8, P4 ;  /* 0x000000080000780c */ /* 0x000fe20002704270 */
[----:B0-----:R-:W-:-:S12]  /*9bf0*/  FMUL R19, R146, R11 ;  /* 0x0000000b92137220 */ /* 0x001fd80000400000 */
[----:B------:R-:W-:Y:S01]  /*9c00*/  @P0 STG.E desc[UR12][R4.64+0xa4], R143 ;  /* 0x0000a48f04000986 */ /* 0x000fe2000c10190c */
[----:B------:R-:W-:Y:S02]  /*9c10*/  ISETP.GT.AND P0, PT, R0, RZ, P3 ;  /* 0x000000ff0000720c */ /* 0x000fe40001f04270 */
[----:B------:R-:W-:-:S11]  /*9c20*/  F2FP.TF32.F32.PACK_B R19, R19 ;  /* 0x00000013ff13723e */ /* 0x000fd600024050ff */
[----:B------:R0:W-:Y:S01]  /*9c30*/  @P0 STG.E desc[UR12][R2.64+0xc0], R17 ;  /* 0x0000c01102000986 */ /* 0x0001e2000c10190c */
[----:B------:R-:W-:-:S04]  /*9c40*/  ISETP.GT.AND P0, PT, R10, 0x31, PT ;  /* 0x000000310a00780c */ /* 0x000fc80003f04270 */
[----:B------:R-:W-:Y:S01]  /*9c50*/  ISETP.GT.AND P1, PT, R0, RZ, P0 ;  /* 0x000000ff0000720c */ /* 0x000fe20000724270 */
[----:B0-----:R-:W-:-:S05]  /*9c60*/  FMUL R17, R148, R11 ;  /* 0x0000000b94117220 */ /* 0x001fca0000400000 */
[----:B------:R-:W-:-:S07]  /*9c70*/  F2FP.TF32.F32.PACK_B R17, R17 ;  /* 0x00000011ff11723e */ /* 0x000fce00024050ff */
[----:B------:R-:W-:Y:S01]  /*9c80*/  @P1 STG.E desc[UR12][R2.64+0xc4], R145 ;  /* 0x0000c49102001986 */ /* 0x000fe2000c10190c */
[----:B------:R-:W-:-:S13]  /*9c90*/  ISETP.GT.AND P1, PT, R0, 0x8, P3 ;  /* 0x000000080000780c */ /* 0x000fda0001f24270 */
[----:B------:R0:W-:Y:S01]  /*9ca0*/  @P1 STG.E desc[UR12][R4.64+0xc0], R19 ;  /* 0x0000c01304001986 */ /* 0x0001e2000c10190c */
[----:B------:R-:W-:Y:S02]  /*9cb0*/  ISETP.GT.AND P1, PT, R0, 0x8, P0 ;  /* 0x000000080000780c */ /* 0x000fe40000724270 */
[----:B0-----:R-:W-:-:S11]  /*9cc0*/  LOP3.LUT R19, R9, 0x20, RZ, 0xfc, !PT ;  /* 0x0000002009137812 */ /* 0x001fd600078efcff */
[----:B------:R-:W-:Y:S01]  /*9cd0*/  @P1 STG.E desc[UR12][R4.64+0xc4], R147 ;  /* 0x0000c49304001986 */ /* 0x000fe2000c10190c */
[----:B------:R-:W-:-:S13]  /*9ce0*/  ISETP.GT.AND P1, PT, R0, RZ, P2 ;  /* 0x000000ff0000720c */ /* 0x000fda0001724270 */
[----:B------:R-:W-:Y:S01]  /*9cf0*/  @P1 STG.E desc[UR12][R2.64+0xe0], R17 ;  /* 0x0000e01102001986 */ /* 0x000fe2000c10190c */
[----:B------:R-:W-:-:S04]  /*9d00*/  ISETP.GT.AND P1, PT, R10, 0x39, PT ;  /* 0x000000390a00780c */ /* 0x000fc80003f24270 */
[----:B------:R-:W-:-:S13]  /*9d10*/  ISETP.GT.AND P6, PT, R0, RZ, P1 ;  /* 0x000000ff0000720c */ /* 0x000fda0000fc4270 */
[----:B------:R-:W-:Y:S01]  /*9d20*/  @P6 STG.E desc[UR12][R2.64+0xe4], R149 ;  /* 0x0000e49502006986 */ /* 0x000fe2000c10190c */
[----:B------:R-:W-:-:S13]  /*9d30*/  ISETP.GT.AND P6, PT, R0, 0x8, P2 ;  /* 0x000000080000780c */ /* 0x000fda00017c4270 */
[----:B------:R0:W-:Y:S01]  /*9d40*/  @P6 STG.E desc[UR12][R4.64+0xe0], R23 ;  /* 0x0000e01704006986 */ /* 0x0001e2000c10190c */
[----:B------:R-:W-:Y:S02]  /*9d50*/  ISETP.GT.AND P6, PT, R0, 0x8, P1 ;  /* 0x000000080000780c */ /* 0x000fe40000fc4270 */
[----:B0-----:R-:W-:-:S11]  /*9d60*/  LOP3.LUT R23, R9, 0x24, RZ, 0xfc, !PT ;  /* 0x0000002409177812 */ /* 0x001fd600078efcff */
[----:B------:R-:W-:Y:S01]  /*9d70*/  @P6 STG.E desc[UR12][R4.64+0xe4], R151 ;  /* 0x0000e49704006986 */ /* 0x000fe2000c10190c */
[----:B------:R-:W-:-:S05]  /*9d80*/  IADD3 R122, P6, R19, R2, RZ ;  /* 0x00000002137a7210 */ /* 0x000fca0007fde0ff */
[----:B------:R-:W-:Y:S01]  /*9d90*/  IMAD.X R123, R21, 0x1, R3, P6 ;  /* 0x00000001157b7824 */ /* 0x000fe200030e0603 */
[----:B------:R-:W-:-:S04]  /*9da0*/  ISETP.GT.AND P6, PT, R10, RZ, PT ;  /* 0x000000ff0a00720c */ /* 0x000fc80003fc4270 */
[----:B------:R-:W-:-:S13]  /*9db0*/  ISETP.GT.AND P6, PT, R0, 0x40, P6 ;  /* 0x000000400000780c */ /* 0x000fda00037c4270 */
[----:B------:R-:W-:Y:S01]  /*9dc0*/  @P6 STG.E desc[UR12][R6.64], R121 ;  /* 0x0000007906006986 */ /* 0x000fe2000c10190c */
[----:B------:R-:W-:-:S05]  /*9dd0*/  IADD3 R124, P6, R23, R2, RZ ;  /* 0x00000002177c7210 */ /* 0x000fca0007fde0ff */
[----:B------:R-:W-:Y:S01]  /*9de0*/  IMAD.X R125, R21, 0x1, R3, P6 ;  /* 0x00000001157d7824 */ /* 0x000fe200030e0603 */
[----:B------:R-:W-:-:S04]  /*9df0*/  ISETP.GT.AND P6, PT, R10, 0x1, PT ;  /* 0x000000010a00780c */ /* 0x000fc80003fc4270 */
[----:B------:R-:W-:-:S13]  /*9e00*/  ISETP.GT.AND P6, PT, R0, 0x40, P6 ;  /* 0x000000400000780c */ /* 0x000fda00037c4270 */
[----:B------:R0:W-:Y:S01]  /*9e10*/  @P6 STG.E desc[UR12][R14.64], R89 ;  /* 0x000000590e006986 */ /* 0x0001e2000c10190c */
[----:B------:R-:W-:-:S05]  /*9e20*/  IADD3 R16, P6, R9, R4, RZ ;  /* 0x0000000409107210 */ /* 0x000fca0007fde0ff */
[----:B------:R-:W-:Y:S01]  /*9e30*/  IMAD.X R17, R21, 0x1, R5, P6 ;  /* 0x0000000115117824 */ /* 0x000fe200030e0605 */
[----:B------:R-:W-:-:S04]  /*9e40*/  ISETP.GT.AND P6, PT, R10, RZ, PT ;  /* 0x000000ff0a00720c */ /* 0x000fc80003fc4270 */
[----:B------:R-:W-:Y:S02]  /*9e50*/  ISETP.GT.AND P6, PT, R0, 0x48, P6 ;  /* 0x000000480000780c */ /* 0x000fe400037c4270 */
[C---:B0-----:R-:W-:Y:S02]  /*9e60*/  LOP3.LUT R15, R9.reuse, 0x40, RZ, 0xfc, !PT ;  /* 0x00000040090f7812 */ /* 0x041fe400078efcff */
[----:B------:R-:W-:-:S09]  /*9e70*/  LOP3.LUT R89, R9, 0x44, RZ, 0xfc, !PT ;  /* 0x0000004409597812 */ /* 0x000fd200078efcff */
        /* <DEDUP_REMOVED lines=8> */
[----:B------:R-:W-:-:S04]  /*9f00*/  ISETP.GT.AND P6, PT, R10, 0x8, PT ;  /* 0x000000080a00780c */ /* 0x000fc80003fc4270 */
[----:B------:R-:W-:Y:S01]  /*9f10*/  ISETP.GT.AND P6, PT, R0, 0x40, P6 ;  /* 0x000000400000780c */ /* 0x000fe200037c4270 */
[----:B0-----:R-:W-:-:S05]  /*9f20*/  FMUL R91, R93, R11 ;  /* 0x0000000b5d5b7220 */ /* 0x001fca0000400000 */
[----:B------:R-:W-:-:S07]  /*9f30*/  F2FP.TF32.F32.PACK_B R91, R91 ;  /* 0x0000005bff5b723e */ /* 0x000fce00024050ff */
        /* <DEDUP_REMOVED lines=11> */
[----:B------:R-:W-:Y:S02]  /*9ff0*/  ISETP.GT.AND P6, PT, R0, 0x48, P6 ;  /* 0x000000480000780c */ /* 0x000fe400037c4270 */
[----:B0-----:R-:W-:-:S11]  /*a000*/  LOP3.LUT R91, R9, 0x60, RZ, 0xfc, !PT ;  /* 0x00000060095b7812 */ /* 0x001fd600078efcff */
[----:B------:R0:W-:Y:S01]  /*a010*/  @P6 STG.E desc[UR12][R92.64], R133 ;  /* 0x000000855c006986 */ /* 0x0001e2000c10190c */
[----:B------:R-:W-:-:S05]  /*a020*/  IADD3 R120, P6, R23, R4, RZ ;  /* 0x0000000417787210 */ /* 0x000fca0007fde0ff */
[----:B------:R-:W-:Y:S01]  /*a030*/  IMAD.X R121, R21, 0x1, R5, P6 ;  /* 0x0000000115797824 */ /* 0x000fe200030e0605 */
[----:B------:R-:W-:-:S04]  /*a040*/  ISETP.GT.AND P6, PT, R10, 0x9, PT ;  /* 0x000000090a00780c */ /* 0x000fc80003fc4270 */
[----:B------:R-:W-:Y:S01]  /*a050*/  ISETP.GT.AND P6, PT, R0, 0x48, P6 ;  /* 0x000000480000780c */ /* 0x000fe200037c4270 */
[----:B0-----:R-:W-:Y:S01]  /*a060*/  FMUL R133, R98, R11 ;  /* 0x0000000b62857220 */ /* 0x001fe20000400000 */
[----:B------:R-:W-:-:S04]  /*a070*/  LOP3.LUT R93, R9, 0x64, RZ, 0xfc, !PT ;  /* 0x00000064095d7812 */ /* 0x000fc800078efcff */
        /* <DEDUP_REMOVED lines=88> */
[----:B------:R-:W-:Y:S01]  /*a600*/  ISETP.GT.AND P6, PT, R0, 0x40, P5 ;  /* 0x000000400000780c */ /* 0x000fe20002fc4270 */
[----:B0-----:R-:W-:-:S05]  /*a610*/  FMUL R107, R109, R11 ;  /* 0x0000000b6d6b7220 */ /* 0x001fca0000400000 */
        /* <DEDUP_REMOVED lines=10> */
[----:B------:R-:W-:Y:S02]  /*a6c0*/  ISETP.GT.AND P6, PT, R0, 0x48, P5 ;  /* 0x000000480000780c */ /* 0x000fe40002fc4270 */
[----:B0-----:R-:W-:-:S11]  /*a6d0*/  LOP3.LUT R107, R9, 0xe0, RZ, 0xfc, !PT ;  /* 0x000000e0096b7812 */ /* 0x001fd600078efcff */
        /* <DEDUP_REMOVED lines=17> */
[----:B------:R-:W-:Y:S01]  /*a7f0*/  @P6 STG.E desc[UR12][R128.64], R113 ;  /* 0x0000007180006986 */ /* 0x000fe2000c10190c */
[----:B------:R-:W-:-:S05]  /*a800*/  IADD3 R2, P6, R103, R4, RZ ;  /* 0x0000000467027210 */ /* 0x000fca0007fde0ff */
[----:B------:R-:W-:Y:S01]  /*a810*/  IMAD.X R3, R21, 0x1, R5, P6 ;  /* 0x0000000115037824 */ /* 0x000fe200030e0605 */
[----:B------:R-:W-:-:S13]  /*a820*/  ISETP.GT.AND P6, PT, R0, 0x48, P3 ;  /* 0x000000480000780c */ /* 0x000fda0001fc4270 */
        /* <DEDUP_REMOVED lines=29> */
[----:B------:R-:W-:-:S04]  /*aa00*/  ISETP.GT.AND P6, PT, R10, RZ, PT ;  /* 0x000000ff0a00720c */ /* 0x000fc80003fc4270 */
[----:B------:R-:W-:Y:S01]  /*aa10*/  ISETP.GT.AND P6, PT, R0, 0x80, P6 ;  /* 0x000000800000780c */ /* 0x000fe200037c4270 */
[----:B0-----:R-:W-:-:S05]  /*aa20*/  FMUL R119, R58, R11 ;  /* 0x0000000b3a777220 */ /* 0x001fca0000400000 */
[----:B------:R-:W-:-:S07]  /*aa30*/  F2FP.TF32.F32.PACK_B R119, R119 ;  /* 0x00000077ff77723e */ /* 0x000fce00024050ff */
        /* <DEDUP_REMOVED lines=55> */
[-C--:B0-----:R-:W-:Y:S01]  /*adb0*/  FMUL R111, R67, R11.reuse ;  /* 0x0000000b436f7220 */ /* 0x081fe20000400000 */
[----:B------:R-:W-:-:S04]  /*adc0*/  FMUL R113, R68, R11 ;  /* 0x0000000b44717220 */ /* 0x000fc80000400000 */
[----:B------:R-:W-:Y:S02]  /*add0*/  F2FP.TF32.F32.PACK_B R111, R111 ;  /* 0x0000006fff6f723e */ /* 0x000fe400024050ff */
[----:B------:R-:W-:-:S05]  /*ade0*/  F2FP.TF32.F32.PACK_B R113, R113 ;  /* 0x00000071ff71723e */ /* 0x000fca00024050ff */
[----:B------:R0:W-:Y:S01]  /*adf0*/  @P6 STG.E desc[UR12][R116.64], R65 ;  /* 0x0000004174006986 */ /* 0x0001e2000c10190c */
[----:B------:R-:W-:-:S05]  /*ae00*/  IADD3 R56, P6, R15, R16, RZ ;  /* 0x000000100f387210 */ /* 0x000fca0007fde0ff */
[----:B------:R-:W-:Y:S01]  /*ae10*/  IMAD.X R57, R17, 0x1, R21, P6 ;  /* 0x0000000111397824 */ /* 0x000fe200030e0615 */
[----:B------:R-:W-:-:S04]  /*ae20*/  ISETP.GT.AND P6, PT, R10, 0x10, PT ;  /* 0x000000100a00780c */ /* 0x000fc80003fc4270 */
        /* <DEDUP_REMOVED lines=8> */
[----:B0-----:R-:W-:Y:S01]  /*aeb0*/  IMAD.X R65, R7, 0x1, R21, P6 ;  /* 0x0000000107417824 */ /* 0x001fe200030e0615 */
[----:B------:R-:W-:-:S04]  /*aec0*/  ISETP.GT.AND P6, PT, R10, 0x18, PT ;  /* 0x000000180a00780c */ /* 0x000fc80003fc4270 */
[----:B------:R-:W-:Y:S01]  /*aed0*/  ISETP.GT.AND P6, PT, R0, 0x80, P6 ;  /* 0x000000800000780c */ /* 0x000fe200037c4270 */
[----:B-1----:R-:W-:-:S05]  /*aee0*/  FMUL R111, R70, R11 ;  /* 0x0000000b466f7220 */ /* 0x002fca0000400000 */
        /* <DEDUP_REMOVED lines=89> */
[----:B0-----:R-:W-:-:S05]  /*b480*/  IADD3 R6, P6, R109, R16, RZ ;  /* 0x000000106d067210 */ /* 0x001fca0007fde0ff */
[----:B------:R-:W-:Y:S01]  /*b490*/  IMAD.X R7, R17, 0x1, R21, P6 ;  /* 0x0000000111077824 */ /* 0x000fe200030e0615 */
[----:B------:R-:W-:Y:S01]  /*b4a0*/  ISETP.GT.AND P6, PT, R0, 0x80, P1 ;  /* 0x000000800000780c */ /* 0x000fe20000fc4270 */
[----:B-1----:R-:W-:-:S05]  /*b4b0*/  FMUL R65, R26, R11 ;  /* 0x0000000b1a417220 */ /* 0x002fca0000400000 */
        /* <DEDUP_REMOVED lines=11> */
[----:B------:R1:W-:Y:S01]  /*b570*/  @P6 STG.E desc[UR12][R6.64], R87 ;  /* 0x0000005706006986 */ /* 0x0003e2000c10190c */
[----:B------:R-:W-:-:S05]  /*b580*/  IADD3 R60, P6, R2, R19, RZ ;  /* 0x00000013023c7210 */ /* 0x000fca0007fde0ff */
[----:B------:R-:W-:Y:S01]  /*b590*/  IMAD.X R61, R3, 0x1, R21, P6 ;  /* 0x00000001033d7824 */ /* 0x000fe200030e0615 */
[----:B------:R-:W-:-:S04]  /*b5a0*/  ISETP.GT.AND P6, PT, R10, RZ, PT ;  /* 0x000000ff0a00720c */ /* 0x000fc80003fc4270 */
[----:B------:R-:W-:-:S13]  /*b5b0*/  ISETP.GT.AND P6, PT, R0, 0xc0, P6 ;  /* 0x000000c00000780c */ /* 0x000fda00037c4270 */
[----:B------:R-:W-:Y:S01]  /*b5c0*/  @P6 STG.E desc[UR12][R16.64], R63 ;  /* 0x0000003f10006986 */ /* 0x000fe2000c10190c */
[----:B0-----:R-:W-:-:S05]  /*b5d0*/  IADD3 R58, P6, R2, R23, RZ ;  /* 0x00000017023a7210 */ /* 0x001fca0007fde0ff */
[----:B------:R-:W-:Y:S01]  /*b5e0*/  IMAD.X R59, R3, 0x1, R21, P6 ;  /* 0x00000001033b7824 */ /* 0x000fe200030e0615 */
[----:B------:R-:W-:-:S04]  /*b5f0*/  ISETP.GT.AND P6, PT, R10, 0x1, PT ;  /* 0x000000010a00780c */ /* 0x000fc80003fc4270 */
[----:B------:R-:W-:-:S13]  /*b600*/  ISETP.GT.AND P6, PT, R0, 0xc0, P6 ;  /* 0x000000c00000780c */ /* 0x000fda00037c4270 */
[----:B------:R0:W-:Y:S01]  /*b610*/  @P6 STG.E desc[UR12][R56.64], R25 ;  /* 0x0000001938006986 */ /* 0x0001e2000c10190c */
[----:B-1----:R-:W-:-:S05]  /*b620*/  IADD3 R6, P6, R4, R9, RZ ;  /* 0x0000000904067210 */ /* 0x002fca0007fde0ff */
        /* <DEDUP_REMOVED lines=49> */
[----:B------:R-:W-:Y:S01]  /*b940*/  IADD3 R6, P6, R4, R15, RZ ;  /* 0x0000000f04067210 */ /* 0x000fe20007fde0ff */
[----:B------:R-:W-:-:S04]  /*b950*/  FMUL R15, R34, R11 ;  /* 0x0000000b220f7220 */ /* 0x000fc80000400000 */
[----:B------:R-:W-:Y:S01]  /*b960*/  IMAD.X R7, R5, 0x1, R21, P6 ;  /* 0x0000000105077824 */ /* 0x000fe200030e0615 */
[----:B------:R-:W-:Y:S02]  /*b970*/  ISETP.GT.AND P6, PT, R10, 0x10, PT ;  /* 0x000000100a00780c */ /* 0x000fe40003fc4270 */
[----:B------:R-:W-:Y:S02]  /*b980*/  F2FP.TF32.F32.PACK_B R15, R15 ;  /* 0x0000000fff0f723e */ /* 0x000fe400024050ff */
[----:B------:R-:W-:Y:S01]  /*b990*/  ISETP.GT.AND P6, PT, R0, 0xc8, P6 ;  /* 0x000000c80000780c */ /* 0x000fe200037c4270 */
[----:B0-----:R-:W-:-:S05]  /*b9a0*/  FMUL R17, R36, R11 ;  /* 0x0000000b24117220 */ /* 0x001fca0000400000 */
[----:B------:R-:W-:-:S07]  /*b9b0*/  F2FP.TF32.F32.PACK_B R17, R17 ;  /* 0x00000011ff11723e */ /* 0x000fce00024050ff */
        /* <DEDUP_REMOVED lines=44> */
[----:B------:R-:W-:-:S04]  /*bc80*/  ISETP.GT.AND P6, PT, R10, 0x20, PT ;  /* 0x000000200a00780c */ /* 0x000fc80003fc4270 */
[----:B------:R-:W-:Y:S01]  /*bc90*/  ISETP.GT.AND P6, PT, R0, 0xc8, P6 ;  /* 0x000000c80000780c */ /* 0x000fe200037c4270 */
[----:B0-----:R-:W-:-:S05]  /*bca0*/  FMUL R15, R44, R11 ;  /* 0x0000000b2c0f7220 */ /* 0x001fca0000400000 */
[----:B------:R-:W-:-:S07]  /*bcb0*/  F2FP.TF32.F32.PACK_B R15, R15 ;  /* 0x0000000fff0f723e */ /* 0x000fce00024050ff */
[----:B------:R0:W-:Y:S01]  /*bcc0*/  @P6 STG.E desc[UR12][R16.64], R23 ;  /* 0x0000001710006986 */ /* 0x0001e2000c10190c */
[----:B------:R-:W-:-:S04]  /*bcd0*/  ISETP.GT.AND P6, PT, R10, 0x21, PT ;  /* 0x000000210a00780c */ /* 0x000fc80003fc4270 */
[----:B------:R-:W-:Y:S01]  /*bce0*/  ISETP.GT.AND P6, PT, R0, 0xc8, P6 ;  /* 0x000000c80000780c */ /* 0x000fe200037c4270 */
[-C--:B0-----:R-:W-:Y:S01]  /*bcf0*/  FMUL R17, R46, R11.reuse ;  /* 0x0000000b2e117220 */ /* 0x081fe20000400000 */
[----:B------:R-:W-:-:S04]  /*bd00*/  FMUL R23, R50, R11 ;  /* 0x0000000b32177220 */ /* 0x000fc80000400000 */
[----:B------:R-:W-:-:S07]  /*bd10*/  F2FP.TF32.F32.PACK_B R17, R17 ;  /* 0x00000011ff11723e */ /* 0x000fce00024050ff */
[----:B------:R0:W-:Y:S01]  /*bd20*/  @P6 STG.E desc[UR12][R6.64], R43 ;  /* 0x0000002b06006986 */ /* 0x0001e2000c10190c */
[----:B------:R-:W-:Y:S02]  /*bd30*/  IADD3 R8, P6, R2, R99, RZ ;  /* 0x0000006302087210 */ /* 0x000fe40007fde0ff */
[----:B------:R-:W-:-:S03]  /*bd40*/  F2FP.TF32.F32.PACK_B R23, R23 ;  /* 0x00000017ff17723e */ /* 0x000fc600024050ff */
[----:B------:R-:W-:Y:S01]  /*bd50*/  IMAD.X R9, R3, 0x1, R21, P6 ;  /* 0x0000000103097824 */ /* 0x000fe200030e0615 */
[C---:B------:R-:W-:Y:S02]  /*bd60*/  ISETP.GT.AND P6, PT, R0.reuse, 0xc0, P5 ;  /* 0x000000c00000780c */ /* 0x040fe40002fc4270 */
[----:B------:R-:W-:-:S11]  /*bd70*/  ISETP.GT.AND P5, PT, R0, 0xc8, P5 ;  /* 0x000000c80000780c */ /* 0x000fd60002fa4270 */
[----:B------:R1:W-:Y:S01]  /*bd80*/  @P6 STG.E desc[UR12][R8.64], R15 ;  /* 0x0000000f08006986 */ /* 0x0003e2000c10190c */
[----:B------:R-:W-:-:S05]  /*bd90*/  IADD3 R12, P6, R2, R101, RZ ;  /* 0x00000065020c7210 */ /* 0x000fca0007fde0ff */
[----:B------:R-:W-:Y:S01]  /*bda0*/  IMAD.X R13, R3, 0x1, R21, P6 ;  /* 0x00000001030d7824 */ /* 0x000fe200030e0615 */
[C---:B------:R-:W-:Y:S02]  /*bdb0*/  ISETP.GT.AND P6, PT, R0.reuse, 0xc0, P4 ;  /* 0x000000c00000780c */ /* 0x040fe400027c4270 */
[----:B------:R-:W-:-:S11]  /*bdc0*/  ISETP.GT.AND P4, PT, R0, 0xc8, P4 ;  /* 0x000000c80000780c */ /* 0x000fd60002784270 */
[----:B------:R2:W-:Y:S01]  /*bdd0*/  @P6 STG.E desc[UR12][R12.64], R45 ;  /* 0x0000002d0c006986 */ /* 0x0005e2000c10190c */
[----:B0-----:R-:W-:-:S05]  /*bde0*/  IADD3 R6, P6, R4, R99, RZ ;  /* 0x0000006304067210 */ /* 0x001fca0007fde0ff */
[----:B------:R-:W-:Y:S01]  /*bdf0*/  IMAD.X R7, R5, 0x1, R21, P6 ;  /* 0x0000000105077824 */ /* 0x000fe200030e0615 */
[----:B-1----:R-:W-:-:S04]  /*be00*/  IADD3 R8, P6, R4, R101, RZ ;  /* 0x0000006504087210 */ /* 0x002fc80007fde0ff */
[----:B------:R0:W-:Y:S01]  /*be10*/  @P5 STG.E desc[UR12][R6.64], R17 ;  /* 0x0000001106005986 */ /* 0x0001e2000c10190c */
[--C-:B------:R-:W-:Y:S01]  /*be20*/  IMAD.X R9, R5, 0x1, R21.reuse, P6 ;  /* 0x0000000105097824 */ /* 0x100fe200030e0615 */
[----:B--2---:R-:W-:Y:S02]  /*be30*/  IADD3 R12, P6, R2, R103, RZ ;  /* 0x00000067020c7210 */ /* 0x004fe40007fde0ff */
[C---:B------:R-:W-:Y:S02]  /*be40*/  ISETP.GT.AND P5, PT, R0.reuse, 0xc0, P3 ;  /* 0x000000c00000780c */ /* 0x040fe40001fa4270 */
[----:B------:R1:W-:Y:S01]  /*be50*/  @P4 STG.E desc[UR12][R8.64], R47 ;  /* 0x0000002f08004986 */ /* 0x0003e2000c10190c */
[C---:B------:R-:W-:Y:S01]  /*be60*/  ISETP.GT.AND P4, PT, R0.reuse, 0xc0, P0 ;  /* 0x000000c00000780c */ /* 0x040fe20000784270 */
[----:B------:R-:W-:Y:S01]  /*be70*/  IMAD.X R13, R3, 0x1, R21, P6 ;  /* 0x00000001030d7824 */ /* 0x000fe200030e0615 */
[C---:B------:R-:W-:Y:S02]  /*be80*/  ISETP.GT.AND P3, PT, R0.reuse, 0xc8, P3 ;  /* 0x000000c80000780c */ /* 0x040fe40001f64270 */
[----:B------:R-:W-:-:S02]  /*be90*/  ISETP.GT.AND P0, PT, R0, 0xc8, P0 ;  /* 0x000000c80000780c */ /* 0x000fc40000704270 */
[----:B0-----:R-:W-:-:S04]  /*bea0*/  IADD3 R6, P6, R2, R105, RZ ;  /* 0x0000006902067210 */ /* 0x001fc80007fde0ff */
[----:B------:R0:W-:Y:S01]  /*beb0*/  @P5 STG.E desc[UR12][R12.64], R19 ;  /* 0x000000130c005986 */ /* 0x0001e2000c10190c */
[--C-:B------:R-:W-:Y:S01]  /*bec0*/  IMAD.X R7, R3, 0x1, R21.reuse, P6 ;  /* 0x0000000103077824 */ /* 0x100fe200030e0615 */
[----:B------:R-:W-:Y:S02]  /*bed0*/  IADD3 R10, P6, R4, R105, RZ ;  /* 0x00000069040a7210 */ /* 0x000fe40007fde0ff */
[----:B------:R-:W-:Y:S02]  /*bee0*/  IADD3 R14, P5, R2, R107, RZ ;  /* 0x0000006b020e7210 */ /* 0x000fe40007fbe0ff */
[----:B------:R0:W-:Y:S01]  /*bef0*/  @P4 STG.E desc[UR12][R6.64], R49 ;  /* 0x0000003106004986 */ /* 0x0001e2000c10190c */
[C---:B-1----:R-:W-:Y:S01]  /*bf00*/  IADD3 R8, P4, R4.reuse, R103, RZ ;  /* 0x0000006704087210 */ /* 0x042fe20007f9e0ff */
[--C-:B------:R-:W-:Y:S01]  /*bf10*/  IMAD.X R11, R5, 0x1, R21.reuse, P6 ;  /* 0x00000001050b7824 */ /* 0x100fe200030e0615 */
[C---:B------:R-:W-:Y:S01]  /*bf20*/  IADD3 R16, P6, R4.reuse, R107, RZ ;  /* 0x0000006b04107210 */ /* 0x040fe20007fde0ff */
[--C-:B------:R-:W-:Y:S01]  /*bf30*/  IMAD.X R15, R3, 0x1, R21.reuse, P5 ;  /* 0x00000001030f7824 */ /* 0x100fe200028e0615 */
[-C--:B------:R-:W-:Y:S01]  /*bf40*/  IADD3 R4, P5, R4, R109.reuse, RZ ;  /* 0x0000006d04047210 */ /* 0x080fe20007fbe0ff */
[C-C-:B------:R-:W-:Y:S01]  /*bf50*/  IMAD.X R9, R5.reuse, 0x1, R21.reuse, P4 ;  /* 0x0000000105097824 */ /* 0x140fe200020e0615 */
[----:B------:R-:W-:Y:S01]  /*bf60*/  IADD3 R2, P4, R2, R109, RZ ;  /* 0x0000006d02027210 */ /* 0x000fe20007f9e0ff */
[C-C-:B------:R-:W-:Y:S01]  /*bf70*/  IMAD.X R17, R5.reuse, 0x1, R21.reuse, P6 ;  /* 0x0000000105117824 */ /* 0x140fe200030e0615 */
[C---:B------:R-:W-:Y:S01]  /*bf80*/  ISETP.GT.AND P6, PT, R0.reuse, 0xc0, P1 ;  /* 0x000000c00000780c */ /* 0x040fe20000fc4270 */
[--C-:B------:R-:W-:Y:S01]  /*bf90*/  IMAD.X R5, R5, 0x1, R21.reuse, P5 ;  /* 0x0000000105057824 */ /* 0x100fe200028e0615 */
[C---:B------:R-:W-:Y:S01]  /*bfa0*/  ISETP.GT.AND P1, PT, R0.reuse, 0xc8, P1 ;  /* 0x000000c80000780c */ /* 0x040fe20000f24270 */
[----:B------:R-:W-:Y:S01]  /*bfb0*/  IMAD.X R3, R3, 0x1, R21, P4 ;  /* 0x0000000103037824 */ /* 0x000fe200020e0615 */
[C---:B------:R-:W-:Y:S01]  /*bfc0*/  ISETP.GT.AND P4, PT, R0.reuse, 0xc0, P2 ;  /* 0x000000c00000780c */ /* 0x040fe20001784270 */
[----:B------:R0:W-:Y:S01]  /*bfd0*/  @P3 STG.E desc[UR12][R8.64], R23 ;  /* 0x0000001708003986 */ /* 0x0001e2000c10190c */
[----:B------:R-:W-:-:S03]  /*bfe0*/  ISETP.GT.AND P2, PT, R0, 0xc8, P2 ;  /* 0x000000c80000780c */ /* 0x000fc60001744270 */
[----:B------:R0:W-:Y:S08]  /*bff0*/  @P0 STG.E desc[UR12][R10.64], R51 ;  /* 0x000000330a000986 */ /* 0x0001f0000c10190c */
[----:B------:R0:W-:Y:S04]  /*c000*/  @P4 STG.E desc[UR12][R14.64], R25 ;  /* 0x000000190e004986 */ /* 0x0001e8000c10190c */
[----:B------:R0:W-:Y:S04]  /*c010*/  @P6 STG.E desc[UR12][R2.64], R53 ;  /* 0x0000003502006986 */ /* 0x0001e8000c10190c */
[----:B------:R0:W-:Y:S01]  /*c020*/  @P2 STG.E desc[UR12][R16.64], R27 ;  /* 0x0000001b10002986 */ /* 0x0001e2000c10190c */
[----:B------:R-:W-:Y:S05]  /*c030*/  @!P1 EXIT ;  /* 0x000000000000994d */ /* 0x000fea0003800000 */
[----:B------:R-:W-:-:S05]  /*c040*/  F2FP.TF32.F32.PACK_B R55, R55 ;  /* 0x00000037ff37723e */ /* 0x000fca00024050ff */
[----:B------:R-:W-:Y:S01]  /*c050*/  STG.E desc[UR12][R4.64], R55 ;  /* 0x0000003704007986 */ /* 0x000fe2000c10190c */
[----:B------:R-:W-:Y:S05]  /*c060*/  EXIT ;  /* 0x000000000000794d */ /* 0x000fea0003800000 */
.L_x_13:
[----:B------:R-:W-:-:S13]  /*c070*/  ISETP.NE.AND P0, PT, R5, RZ, PT ;  /* 0x000000ff0500720c */ /* 0x000fda0003f05270 */
[----:B------:R-:W-:Y:S05]  /*c080*/  @P0 EXIT ;  /* 0x000000000000094d */ /* 0x000fea0003800000 */
[----:B------:R-:W-:-:S13]  /*c090*/  ELECT P0, URZ, PT ;  /* 0x00000000003f782f */ /* 0x000fda0003800000 */
[----:B------:R-:W-:Y:S05]  /*c0a0*/  @!P0 BRA `(.L_x_248) ;  /* 0x0000000800108947 */ /* 0x000fea0003800000 */
[----:B------:R-:W-:-:S13]  /*c0b0*/  ISETP.GE.AND P0, PT, R3, 0x1, PT ;  /* 0x000000010300780c */ /* 0x000fda0003f06270 */
[----:B------:R-:W-:Y:S05]  /*c0c0*/  @!P0 BRA `(.L_x_248) ;  /* 0x0000000800088947 */ /* 0x000fea0003800000 */
[----:B------:R-:W1:Y:S01]  /*c0d0*/  S2R R5, SR_CgaCtaId ;  /* 0x0000000000057919 */ /* 0x000e620000008800 */
[----:B------:R-:W-:Y:S01]  /*c0e0*/  IMAD.SHL.U32 R22, R10, 0x100, RZ ;  /* 0x000001000a167824 */ /* 0x000fe200078e00ff */
[----:B------:R-:W-:Y:S01]  /*c0f0*/  ULDC UR4, c[0x0][0x384] ;  /* 0x0000e10000047ab9 */ /* 0x000fe20000000800 */
[----:B------:R-:W-:Y:S01]  /*c100*/  LOP3.LUT P0, RZ, R9, 0x1f, RZ, 0xc0, !PT ;  /* 0x0000001f09ff7812 */ /* 0x000fe2000780c0ff */
[----:B------:R-:W-:Y:S01]  /*c110*/  ULDC UR5, c[0x0][0x388] ;  /* 0x0000e20000057ab9 */ /* 0x000fe20000000800 */
[C---:B------:R-:W-:Y:S01]  /*c120*/  ISETP.NE.AND P1, PT, R12.reuse, RZ, PT ;  /* 0x000000ff0c00720c */ /* 0x040fe20003f25270 */
[----:B------:R-:W-:Y:S01]  /*c130*/  VIADD R24, R3, 0x1 ;  /* 0x0000000103187836 */ /* 0x000fe20000000000 */
[----:B------:R-:W-:Y:S01]  /*c140*/  ISETP.NE.OR P0, PT, R12, RZ, !P0 ;  /* 0x000000ff0c00720c */ /* 0x000fe20004705670 */
[----:B0-----:R-:W-:Y:S01]  /*c150*/  IMAD.MOV.U32 R6, RZ, RZ, 0x1 ;  /* 0x00000001ff067424 */ /* 0x001fe200078e00ff */
[----:B------:R-:W-:Y:S01]  /*c160*/  LOP3.LUT R23, R2, 0x2, RZ, 0xfc, !PT ;  /* 0x0000000202177812 */ /* 0x000fe200078efcff */
[----:B------:R-:W-:Y:S01]  /*c170*/  IMAD.MOV.U32 R7, RZ, RZ, RZ ;  /* 0x000000ffff077224 */ /* 0x000fe200078e00ff */
[----:B------:R-:W-:-:S02]  /*c180*/  CS2R R8, SRZ ;  /* 0x0000000000087805 */ /* 0x000fc4000001ff00 */
[----:B--2--5:R-:W-:Y:S01]  /*c190*/  CS2R R10, SRZ ;  /* 0x00000000000a7805 */ /* 0x024fe2000001ff00 */
[----:B-1----:R-:W-:-:S05]  /*c1a0*/  IMAD.SHL.U32 R0, R5, 0x20, RZ ;  /* 0x0000002005007824 */ /* 0x002fca00078e00ff */
[----:B------:R-:W-:-:S05]  /*c1b0*/  LOP3.LUT R0, R0, 0x20, RZ, 0xc0, !PT ;  /* 0x0000002000007812 */ /* 0x000fca00078ec0ff */
[----:B------:R-:W-:Y:S02]  /*c1c0*/  IMAD R4, R13, 0x40, R0 ;  /* 0x000000400d047824 */ /* 0x000fe400078e0200 */
[----:B------:R-:W-:Y:S02]  /*c1d0*/  IMAD.SHL.U32 R0, R5, 0x400, RZ ;  /* 0x0000040005007824 */ /* 0x000fe400078e00ff */
[----:B------:R-:W-:-:S03]  /*c1e0*/  IMAD.HI.U32 R5, R22, UR4, RZ ;  /* 0x0000000416057c27 */ /* 0x000fc6000f8e00ff */
[----:B------:R-:W-:Y:S02]  /*c1f0*/  LOP3.LUT R0, R0, 0x400, RZ, 0xc0, !PT ;  /* 0x0000040000007812 */ /* 0x000fe400078ec0ff */
[----:B------:R-:W-:-:S07]  /*c200*/  SHF.R.U32.HI R5, RZ, UR5, R5 ;  /* 0x00000005ff057c19 */ /* 0x000fce0008011605 */
.L_x_252:
[----:B------:R-:W4:Y:S01]  /*c210*/  S2R R13, SR_CgaCtaId ;  /* 0x00000000000d7919 */ /* 0x000f220000008800 */
[----:B------:R-:W-:-:S04]  /*c220*/  MOV R12, 0x400 ;  /* 0x00000400000c7802 */ /* 0x000fc80000000f00 */
[----:B----4-:R-:W-:Y:S02]  /*c230*/  LEA R14, R13, R12, 0x18 ;  /* 0x0000000c0d0e7211 */ /* 0x010fe400078ec0ff */
[----:B------:R-:W-:-:S03]  /*c240*/  SHF.L.U32 R12, R6, 0x1f, RZ ;  /* 0x0000001f060c7819 */ /* 0x000fc600000006ff */
[----:B------:R-:W-:-:S07]  /*c250*/  IMAD R13, R7, 0x8, R14 ;  /* 0x00000008070d7824 */ /* 0x000fce00078e020e */
.L_x_249:
[----:B0-----:R0:W1:Y:S02]  /*c260*/  SYNCS.PHASECHK.TRANS64.TRYWAIT P2, [R13+URZ+0x32028], R12 ;  /* 0x0320280c0d0075a7 */ /* 0x001064000804017f */
[----:B-1----:R-:W-:Y:S05]  /*c270*/  @!P2 NANOSLEEP.SYNCS 0x989680 ;  /* 0x009896800000a95d */ /* 0x002fea0003900000 */
[----:B------:R-:W1:Y:S02]  /*c280*/  @!P2 SYNCS.PHASECHK.TRANS64 P2, [R13+URZ+0x32028], R12 ;  /* 0x0320280c0d00a5a7 */ /* 0x000e64000804007f */
[----:B-1----:R-:W-:Y:S05]  /*c290*/  @!P2 BRA `(.L_x_249) ;  /* 0xfffffffc00f0a947 */ /* 0x002fea000383ffff */
[----:B0-----:R-:W0:Y:S02]  /*c2a0*/  @!P1 LDC R12, c[0x0][0x580] ;  /* 0x00016000ff0c9b82 */ /* 0x001e240000000800 */
[----:B0-----:R0:W-:Y:S02]  /*c2b0*/  @!P1 SYNCS.ARRIVE.TRANS64 RZ, [R13+URZ+0x32000], R12 ;  /* 0x0320000c0dff99a7 */ /* 0x0011e4000800003f */
[----:B0-----:R-:W-:-:S04]  /*c2c0*/  PRMT R12, R23, 0x9910, RZ ;  /* 0x00009910170c7816 */ /* 0x001fc800000000ff */
[----:B------:R-:W-:-:S13]  /*c2d0*/  ISETP.NE.AND P2, PT, R12, 0x2, PT ;  /* 0x000000020c00780c */ /* 0x000fda0003f45270 */
[----:B------:R-:W-:Y:S05]  /*c2e0*/  @P2 BRA `(.L_x_250) ;  /* 0x0000000000042947 */ /* 0x000fea0003800000 */
[----:B------:R-:W-:Y:S01]  /*c2f0*/  BPT.TRAP 0x1 ;  /* 0x000000040000795c */ /* 0x000fe20000300000 */
.L_x_250:
[----:B------:R-:W-:Y:S05]  /*c300*/  @P0 BRA `(.L_x_251) ;  /* 0x0000000000040947 */ /* 0x000fea0003800000 */
[----:B------:R-:W-:Y:S01]  /*c310*/  BPT.TRAP 0x1 ;  /* 0x000000040000795c */ /* 0x000fe20000300000 */
.L_x_251:
[----:B---3--:R-:W0:Y:S01]  /*c320*/  LDC R15, c[0x0][0x380] ;  /* 0x0000e000ff0f7b82 */ /* 0x008e220000000800 */
[----:B------:R-:W-:Y:S01]  /*c330*/  R2UR UR4, R5 ;  /* 0x00000000050472ca */ /* 0x000fe200000e0000 */
[----:B------:R-:W-:Y:S01]  /*c340*/  ULDC UR24, c[0x0][0x38c] ;  /* 0x0000e30000187ab9 */ /* 0x000fe20000000800 */
[----:B------:R-:W-:Y:S01]  /*c350*/  R2UR UR13, R22 ;  /* 0x00000000160d72ca */ /* 0x000fe200000e0000 */
[----:B------:R-:W-:Y:S01]  /*c360*/  UISETP.NE.AND UP0, UPT, UR24, 0x1, UPT ;  /* 0x000000011800788c */ /* 0x000fe2000bf05270 */
[----:B------:R-:W-:Y:S01]  /*c370*/  R2UR UR17, R13 ;  /* 0x000000000d1172ca */ /* 0x000fe200000e0000 */
[----:B------:R-:W-:Y:S01]  /*c380*/  ULDC UR12, c[0x0][0x3ec] ;  /* 0x0000fb00000c7ab9 */ /* 0x000fe20000000800 */
[----:B------:R-:W-:Y:S01]  /*c390*/  R2UR UR10, R14 ;  /* 0x000000000e0a72ca */ /* 0x000fe200000e0000 */
[----:B------:R-:W1:Y:S01]  /*c3a0*/  LDC.64 R16, c[0x0][0x3f8] ;  /* 0x0000fe00ff107b82 */ /* 0x000e620000000a00 */
[----:B------:R-:W-:Y:S01]  /*c3b0*/  R2UR UR16, R7 ;  /* 0x00000000071072ca */ /* 0x000fe200000e0000 */
[----:B------:R-:W-:Y:S01]  /*c3c0*/  VIADD R24, R24, 0xffffffff ;  /* 0xffffffff18187836 */ /* 0x000fe20000000000 */
[----:B------:R-:W-:Y:S01]  /*c3d0*/  R2UR UR18, R10 ;  /* 0x000000000a1272ca */ /* 0x000fe200000e0000 */
[----:B------:R-:W-:Y:S01]  /*c3e0*/  ULDC.64 UR28, c[0x0][0x198] ;  /* 0x00006600001c7ab9 */ /* 0x000fe20000000a00 */
[----:B------:R-:W-:Y:S01]  /*c3f0*/  ULDC.64 UR20, c[0x0][0x3f0] ;  /* 0x0000fc0000147ab9 */ /* 0x000fe20000000a00 */
[----:B------:R-:W-:Y:S01]  /*c400*/  UMOV UR31, 0x30000 ;  /* 0x00030000001f7882 */ /* 0x000fe20000000000 */
[----:B------:R-:W-:Y:S01]  /*c410*/  @UP0 ULDC.64 UR8, c[0x0][0x390] ;  /* 0x0000e40000080ab9 */ /* 0x000fe20000000a00 */
[----:B------:R-:W1:Y:S01]  /*c420*/  LDC.64 R18, c[0x0][0x3d0] ;  /* 0x0000f400ff127b82 */ /* 0x000e620000000a00 */
[----:B------:R-:W-:Y:S01]  /*c430*/  ISETP.GT.AND P6, PT, R24, 0x1, PT ;  /* 0x000000011800780c */ /* 0x000fe20003fc4270 */
[----:B------:R-:W-:Y:S01]  /*c440*/  UIADD3 UR17, UR17, 0x32000, URZ ;  /* 0x0003200011117890 */ /* 0x000fe2000fffe03f */
[----:B------:R-:W-:Y:S01]  /*c450*/  UMOV UR26, 0x0 ;  /* 0x00000000001a7882 */ /* 0x000fe20000000000 */
[----:B------:R-:W-:-:S02]  /*c460*/  UMOV UR27, 0x10000000 ;  /* 0x10000000001b7882 */ /* 0x000fc40000000000 */
[----:B------:R-:W-:Y:S01]  /*c470*/  ULEA UR16, UR16, UR10, 0xf ;  /* 0x0000000a10107291 */ /* 0x000fe2000f8e783f */
[----:B0-----:R-:W-:Y:S01]  /*c480*/  ISETP.NE.AND P2, PT, R15, 0x1, PT ;  /* 0x000000010f00780c */ /* 0x001fe20003f45270 */
[----:B------:R-:W0:Y:S01]  /*c490*/  LDC R20, c[0x0][0x400] ;  /* 0x00010000ff147b82 */ /* 0x000e220000000800 */
[----:B------:R-:W-:-:S11]  /*c4a0*/  USHF.L.U32 UR18, UR18, 0x5, URZ ;  /* 0x0000000512127899 */ /* 0x000fd6000800063f */
[----:B------:R-:W-:Y:S01]  /*c4b0*/  @P2 IMAD.U32 R12, RZ, RZ, UR4 ;  /* 0x00000004ff0c2e24 */ /* 0x000fe2000f8e00ff */
[----:B------:R-:W-:Y:S01]  /*c4c0*/  ULDC.64 UR4, c[0x0][0x3c8] ;  /* 0x0000f20000047ab9 */ /* 0x000fe20000000a00 */
[----:B-1----:R-:W-:-:S03]  /*c4d0*/  IMAD R13, R9, R18, R17 ;  /* 0x00000012090d7224 */ /* 0x002fc600078e0211 */
[----:B------:R-:W-:Y:S01]  /*c4e0*/  @P2 R2UR UR13, R12 ;  /* 0x000000000c0d22ca */ /* 0x000fe200000e0000 */
[C---:B------:R-:W-:Y:S02]  /*c4f0*/  IMAD R12, R7.reuse, 0x800, R0 ;  /* 0x00000800070c7824 */ /* 0x040fe400078e0200 */
[----:B------:R-:W-:Y:S02]  /*c500*/  VIADD R7, R7, 0x1 ;  /* 0x0000000107077836 */ /* 0x000fe40000000000 */
[----:B------:R-:W-:Y:S02]  /*c510*/  IMAD R21, R12, 0x4, R14 ;  /* 0x000000040c157824 */ /* 0x000fe400078e020e */
[----:B------:R-:W-:Y:S01]  /*c520*/  IMAD R12, R11, UR5, R16 ;  /* 0x000000050b0c7c24 */ /* 0x000fe2000f8e0210 */
[----:B------:R-:W-:Y:S01]  /*c530*/  ULDC UR5, c[0x0][0x398] ;  /* 0x0000e60000057ab9 */ /* 0x000fe20000000800 */
[----:B------:R-:W1:Y:S01]  /*c540*/  LDC.64 R16, c[0x0][0x3e0] ;  /* 0x0000f800ff107b82 */ /* 0x000e620000000a00 */
[----:B------:R-:W-:Y:S01]  /*c550*/  VIADD R14, R10, 0x1 ;  /* 0x000000010a0e7836 */ /* 0x000fe20000000000 */
[----:B------:R-:W-:Y:S01]  /*c560*/  R2UR UR23, R21 ;  /* 0x00000000151772ca */ /* 0x000fe200000e0000 */
[----:B------:R-:W-:Y:S01]  /*c570*/  IMAD.U32 R13, R13, 0x20, R12 ;  /* 0x000000200d0d7824 */ /* 0x000fe200078e000c */
[----:B------:R-:W-:Y:S01]  /*c580*/  UIMAD.WIDE.U32 UR6, UR13, UR8, URZ ;  /* 0x000000080d0672a5 */ /* 0x000fe2000f8e003f */
[----:B0-----:R-:W-:Y:S01]  /*c590*/  IMAD R10, R8, R19, R20 ;  /* 0x00000013080a7224 */ /* 0x001fe200078e0214 */
[----:B------:R-:W-:Y:S01]  /*c5a0*/  ISETP.NE.AND P2, PT, R14, UR15, PT ;  /* 0x0000000f0e007c0c */ /* 0x000fe2000bf45270 */
[----:B------:R-:W-:Y:S01]  /*c5b0*/  UIADD3 UR6, -UR13, URZ, URZ ;  /* 0x0000003f0d067290 */ /* 0x000fe2000fffe13f */
[----:B------:R-:W-:Y:S01]  /*c5c0*/  ISETP.NE.AND P5, PT, R7, 0x5, PT ;  /* 0x000000050700780c */ /* 0x000fe20003fa5270 */
[----:B------:R-:W-:Y:S01]  /*c5d0*/  UMOV UR14, UR13 ;  /* 0x0000000d000e7c82 */ /* 0x000fe20008000000 */
[----:B------:R-:W-:Y:S01]  /*c5e0*/  @UP0 USHF.R.U32.HI UR14, URZ, UR9, UR7 ;  /* 0x000000093f0e0299 */ /* 0x000fe20008011607 */
[----:B------:R-:W-:Y:S01]  /*c5f0*/  IMAD.U32 R10, R10, 0x400, R13 ;  /* 0x000004000a0a7824 */ /* 0x000fe200078e000d */
[----:B------:R-:W-:Y:S01]  /*c600*/  UISETP.NE.AND UP0, UPT, UR5, 0x1, UPT ;  /* 0x000000010500788c */ /* 0x000fe2000bf05270 */
[----:B------:R-:W-:Y:S01]  /*c610*/  IMAD R12, R15, UR6, R22 ;  /* 0x000000060f0c7c24 */ /* 0x000fe2000f8e0216 */
[----:B------:R-:W-:Y:S01]  /*c620*/  ULDC.64 UR8, c[0x0][0x3c0] ;  /* 0x0000f00000087ab9 */ /* 0x000fe20000000a00 */
[----:B------:R-:W-:Y:S01]  /*c630*/  VIADD R15, R11, 0x1 ;  /* 0x000000010b0f7836 */ /* 0x000fe20000000000 */
[----:B------:R-:W-:Y:S01]  /*c640*/  R2UR UR25, R10 ;  /* 0x000000000a1972ca */ /* 0x000fe200000e0000 */
[----:B------:R-:W-:Y:S01]  /*c650*/  UMOV UR22, UR14 ;  /* 0x0000000e00167c82 */ /* 0x000fe20008000000 */
[----:B------:R-:W-:Y:S01]  /*c660*/  R2UR UR19, R12 ;  /* 0x000000000c1372ca */ /* 0x000fe200000e0000 */
[----:B------:R-:W-:Y:S01]  /*c670*/  @P2 IMAD.MOV R15, RZ, RZ, R11 ;  /* 0x000000ffff0f2224 */ /* 0x000fe200078e020b */
[----:B------:R-:W-:Y:S01]  /*c680*/  UIADD3 UR7, -UR14, URZ, URZ ;  /* 0x0000003f0e077290 */ /* 0x000fe2000fffe13f */
[----:B------:R-:W-:Y:S01]  /*c690*/  VIADD R12, R9, 0x1 ;  /* 0x00000001090c7836 */ /* 0x000fe20000000000 */
[----:B------:R-:W-:Y:S01]  /*c6a0*/  UIADD3 UR6, UP1, UR28, 0xf0, URZ ;  /* 0x000000f01c067890 */ /* 0x000fe2000ff3e03f */
[----:B------:R-:W-:Y:S01]  /*c6b0*/  VIADD R13, R8, 0x1 ;  /* 0x00000001080d7836 */ /* 0x000fe20000000000 */
[----:B-1----:R-:W-:Y:S01]  /*c6c0*/  ISETP.NE.AND P3, PT, R15, R16, PT ;  /* 0x000000100f00720c */ /* 0x002fe20003f65270 */
[----:B------:R-:W-:Y:S01]  /*c6d0*/  @UP0 ULDC UR10, c[0x0][0x39c] ;  /* 0x0000e700000a0ab9 */ /* 0x000fe20000000800 */
[----:B------:R-:W-:Y:S01]  /*c6e0*/  @UP0 ULDC UR30, c[0x0][0x3a0] ;  /* 0x0000e800001e0ab9 */ /* 0x000fe20000000800 */
[----:B------:R-:W-:Y:S01]  /*c6f0*/  UIMAD.WIDE.U32 UR10, UR14, UR10, URZ ;  /* 0x0000000a0e0a72a5 */ /* 0x000fe2000f8e003f */
[----:B------:R-:W-:Y:S01]  /*c700*/  SEL R10, R14, RZ, P2 ;  /* 0x000000ff0e0a7207 */ /* 0x000fe20001000000 */
[----:B------:R-:W-:Y:S01]  /*c710*/  UIMAD UR7, UR24, UR7, UR13 ;  /* 0x00000007180772a4 */ /* 0x000fe2000f8e020d */
[----:B------:R-:W-:Y:S01]  /*c720*/  R2UR UR13, R9 ;  /* 0x00000000090d72ca */ /* 0x000fe200000e0000 */
[----:B------:R-:W-:Y:S01]  /*c730*/  @UP0 USHF.R.U32.HI UR22, URZ, UR30, UR11 ;  /* 0x0000001e3f160299 */ /* 0x000fe2000801160b */
[----:B------:R-:W-:Y:S01]  /*c740*/  SEL R7, R7, RZ, P5 ;  /* 0x000000ff07077207 */ /* 0x000fe20002800000 */
[----:B------:R-:W-:Y:S01]  /*c750*/  UIMAD UR19, UR19, UR8, UR12 ;  /* 0x00000008131372a4 */ /* 0x000fe2000f8e020c */
[----:B------:R-:W-:Y:S01]  /*c760*/  R2UR UR12, R11 ;  /* 0x000000000b0c72ca */ /* 0x000fe200000e0000 */
[----:B------:R-:W-:Y:S01]  /*c770*/  UIADD3 UR8, -UR22, URZ, URZ ;  /* 0x0000003f16087290 */ /* 0x000fe2000fffe13f */
[----:B------:R-:W-:Y:S01]  /*c780*/  R2UR UR11, R4 ;  /* 0x00000000040b72ca */ /* 0x000fe200000e0000 */
[----:B------:R-:W-:Y:S01]  /*c790*/  @P3 IMAD.MOV R12, RZ, RZ, R9 ;  /* 0x000000ffff0c3224 */ /* 0x000fe200078e0209 */
[----:B------:R-:W-:Y:S01]  /*c7a0*/  UIADD3 UR28, UP2, UR28, 0x270, URZ ;  /* 0x000002701c1c7890 */ /* 0x000fe2000ff5e03f */
[----:B------:R-:W-:Y:S01]  /*c7b0*/  SEL R9, RZ, 0x1, P5 ;  /* 0x00000001ff097807 */ /* 0x000fe20002800000 */
[----:B------:R-:W-:Y:S01]  /*c7c0*/  UIMAD UR5, UR5, UR8, UR14 ;  /* 0x00000008050572a4 */ /* 0x000fe2000f8e020e */
[----:B------:R-:W-:Y:S01]  /*c7d0*/  R2UR UR14, R8 ;  /* 0x00000000080e72ca */ /* 0x000fe200000e0000 */
[----:B------:R-:W-:Y:S01]  /*c7e0*/  UIMAD UR20, UR7, UR9, UR20 ;  /* 0x00000009071472a4 */ /* 0x000fe2000f8e0214 */
[----:B------:R-:W-:Y:S01]  /*c7f0*/  ISETP.NE.AND P4, PT, R12, R17, PT ;  /* 0x000000110c00720c */ /* 0x000fe20003f85270 */
[----:B------:R-:W-:Y:S01]  /*c800*/  UIMAD UR21, UR5, UR4, UR21 ;  /* 0x00000004051572a4 */ /* 0x000fe2000f8e0215 */
[----:B------:R-:W-:Y:S01]  /*c810*/  LOP3.LUT R6, R6, R9, RZ, 0x3c, !PT ;  /* 0x0000000906067212 */ /* 0x000fe200078e3cff */
[----:B------:R-:W-:Y:S01]  /*c820*/  UIADD3.X UR7, URZ, UR29, URZ, UP1, !UPT ;  /* 0x0000001d3f077290 */ /* 0x000fe20008ffe43f */
[----:B------:R-:W-:Y:S01]  /*c830*/  SEL R11, R15, RZ, P3 ;  /* 0x000000ff0f0b7207 */ /* 0x000fe20001800000 */
[----:B------:R-:W-:Y:S01]  /*c840*/  UPRMT UR4, UR25, 0x5410, URZ ;  /* 0x0000541019047896 */ /* 0x000fe2000800003f */
[----:B------:R-:W-:Y:S01]  /*c850*/  SEL R9, R12, RZ, P4 ;  /* 0x000000ff0c097207 */ /* 0x000fe20002000000 */
[----:B------:R-:W-:-:S02]  /*c860*/  UIADD3 UR8, UR23, 0x28000, URZ ;  /* 0x0002800017087890 */ /* 0x000fc4000fffe03f */
[----:B------:R-:W-:Y:S01]  /*c870*/  UIADD3.X UR29, URZ, UR29, URZ, UP2, !UPT ;  /* 0x0000001d3f1d7290 */ /* 0x000fe200097fe43f */
[----:B------:R-:W-:Y:S01]  /*c880*/  UMOV UR9, UR17 ;  /* 0x0000001100097c82 */ /* 0x000fe20008000000 */
[----:B------:R-:W-:Y:S02]  /*c890*/  UMOV UR10, UR18 ;  /* 0x00000012000a7c82 */ /* 0x000fe40008000000 */
[----:B------:R-:W-:Y:S01]  /*c8a0*/  @P4 IMAD.MOV R13, RZ, RZ, R8 ;  /* 0x000000ffff0d4224 */ /* 0x000fe200078e0208 */
[----:B------:R1:W-:Y:S03]  /*c8b0*/  UTMALDG.5D.IM2COL [UR16], [UR6], UR4 ;  /* 0x00000010060073b4 */ /* 0x0003e60008060004 */
[----:B------:R-:W-:Y:S01]  /*c8c0*/  IMAD.MOV.U32 R8, RZ, RZ, R13 ;  /* 0x000000ffff087224 */ /* 0x000fe200078e000d */
[----:B------:R1:W-:Y:S02]  /*c8d0*/  UTMALDG.5D.MULTICAST [UR8], [UR28], UR31, desc[UR26] ;  /* 0x00001a081c0073b4 */ /* 0x0003e4000802181f */
[----:B-1----:R-:W-:Y:S05]  /*c8e0*/  @P6 BRA `(.L_x_252) ;  /* 0xfffffff800486947 */ /* 0x002fea000383ffff */
.L_x_248:
[----:B------:R-:W-:Y:S01]  /*c8f0*/  ISETP.GE.U32.AND P2, PT, R3, 0x5, PT ;  /* 0x000000050300780c */ /* 0x000fe20003f46070 */
[----:B------:R-:W-:Y:S05]  /*c900*/  WARPSYNC.ALL ;  /* 0x0000000000007948 */ /* 0x000fea0003800000 */
[----:B------:R-:W-:-:S07]  /*c910*/  ELECT P1, URZ, PT ;  /* 0x00000000003f782f */ /* 0x000fce0003820000 */
[----:B------:R-:W-:-:S05]  /*c920*/  @P2 IMAD.WIDE.U32 R4, R3, -0x33333333, RZ ;  /* 0xcccccccd03042825 */ /* 0x000fca00078e00ff */
[----:B------:R-:W-:-:S04]  /*c930*/  @P2 SHF.R.U32.HI R0, RZ, 0x2, R5 ;  /* 0x00000002ff002819 */ /* 0x000fc80000011605 */
[----:B------:R-:W-:-:S04]  /*c940*/  @P2 LOP3.LUT R0, R0, 0x1, RZ, 0xc0, !PT ;  /* 0x0000000100002812 */ /* 0x000fc800078ec0ff */
[----:B------:R-:W-:Y:S01]  /*c950*/  @P2 ISETP.NE.U32.AND P0, PT, R0, 0x1, PT ;  /* 0x000000010000280c */ /* 0x000fe20003f05070 */
[----:B------:R-:W-:-:S12]  /*c960*/  @!P1 EXIT ;  /* 0x000000000000994d */ /* 0x000fd80003800000 */
[----:B------:R-:W-:Y:S01]  /*c970*/  LOP3.LUT R2, R2, 0x2, RZ, 0xfc, !PT ;  /* 0x0000000202027812 */ /* 0x000fe200078efcff */
[----:B------:R-:W-:Y:S01]  /*c980*/  IMAD.MOV.U32 R0, RZ, RZ, 0x1 ;  /* 0x00000001ff007424 */ /* 0x000fe200078e00ff */
[----:B------:R-:W-:Y:S02]  /*c990*/  @P2 ISETP.NE.U32.AND.EX P0, PT, RZ, RZ, PT, P0 ;  /* 0x000000ffff00220c */ /* 0x000fe40003f05100 */
[----:B------:R-:W-:Y:S02]  /*c9a0*/  ISETP.NE.AND P1, PT, R2, 0x3, PT ;  /* 0x000000030200780c */ /* 0x000fe40003f25270 */
[----:B------:R-:W-:-:S11]  /*c9b0*/  @P2 SEL R0, RZ, 0x1, !P0 ;  /* 0x00000001ff002807 */ /* 0x000fd60004000000 */
[----:B------:R-:W-:Y:S05]  /*c9c0*/  @!P1 BRA `(.L_x_253) ;  /* 0x0000000000049947 */ /* 0x000fea0003800000 */
[----:B------:R-:W-:Y:S01]  /*c9d0*/  BPT.TRAP 0x1 ;  /* 0x000000040000795c */ /* 0x000fe20000300000 */
.L_x_253:
[----:B0-----:R-:W0:Y:S01]  /*c9e0*/  S2R R7, SR_CgaCtaId ;  /* 0x0000000000077919 */ /* 0x001e220000008800 */
[----:B------:R-:W-:Y:S01]  /*c9f0*/  IMAD.WIDE.U32 R4, R3, -0x33333333, RZ ;  /* 0xcccccccd03047825 */ /* 0x000fe200078e00ff */
[----:B------:R-:W-:-:S04]  /*ca00*/  MOV R2, 0x400 ;  /* 0x0000040000027802 */ /* 0x000fc80000000f00 */
[----:B------:R-:W-:Y:S02]  /*ca10*/  SHF.R.U32.HI R4, RZ, 0x2, R5 ;  /* 0x00000002ff047819 */ /* 0x000fe40000011605 */
[----:B------:R-:W-:-:S03]  /*ca20*/  SHF.L.U32 R5, R0, 0x1f, RZ ;  /* 0x0000001f00057819 */ /* 0x000fc600000006ff */
[----:B------:R-:W-:Y:S01]  /*ca30*/  IMAD R3, R4, -0x5, R3 ;  /* 0xfffffffb04037824 */ /* 0x000fe200078e0203 */
[----:B0-----:R-:W-:-:S05]  /*ca40*/  LEA R2, R7, R2, 0x18 ;  /* 0x0000000207027211 */ /* 0x001fca00078ec0ff */
[----:B------:R-:W-:-:S04]  /*ca50*/  VIADD R2, R2, 0x32028 ;  /* 0x0003202802027836 */ /* 0x000fc80000000000 */
[----:B------:R-:W-:-:S07]  /*ca60*/  IMAD R4, R3, 0x8, R2 ;  /* 0x0000000803047824 */ /* 0x000fce00078e0202 */
.L_x_254:
[----:B0-----:R0:W1:Y:S02]  /*ca70*/  SYNCS.PHASECHK.TRANS64.TRYWAIT P0, [R4+URZ], R5 ;  /* 0x00000005040075a7 */ /* 0x001064000800017f */
[----:B-1----:R-:W-:Y:S05]  /*ca80*/  @!P0 NANOSLEEP.SYNCS 0x989680 ;  /* 0x009896800000895d */ /* 0x002fea0003900000 */
[----:B------:R-:W1:Y:S02]  /*ca90*/  @!P0 SYNCS.PHASECHK.TRANS64 P0, [R4+URZ], R5 ;  /* 0x00000005040085a7 */ /* 0x000e64000800007f */
[----:B-1----:R-:W-:Y:S05]  /*caa0*/  @!P0 BRA `(.L_x_254) ;  /* 0xfffffffc00f08947 */ /* 0x002fea000383ffff */
[----:B------:R-:W-:-:S05]  /*cab0*/  VIADD R3, R3, 0x1 ;  /* 0x0000000103037836 */ /* 0x000fca0000000000 */
[----:B------:R-:W-:-:S04]  /*cac0*/  ISETP.NE.AND P0, PT, R3, 0x5, PT ;  /* 0x000000050300780c */ /* 0x000fc80003f05270 */
[----:B0-----:R-:W-:Y:S02]  /*cad0*/  SEL R5, RZ, 0x1, P0 ;  /* 0x00000001ff057807 */ /* 0x001fe40000000000 */
[----:B------:R-:W-:Y:S02]  /*cae0*/  SEL R3, R3, RZ, P0 ;  /* 0x000000ff03037207 */ /* 0x000fe40000000000 */
[----:B------:R-:W-:-:S03]  /*caf0*/  LOP3.LUT R7, R0, R5, RZ, 0x3c, !PT ;  /* 0x0000000500077212 */ /* 0x000fc600078e3cff */
[----:B------:R-:W-:Y:S01]  /*cb00*/  IMAD R0, R3, 0x8, R2 ;  /* 0x0000000803007824 */ /* 0x000fe200078e0202 */
[----:B------:R-:W-:-:S07]  /*cb10*/  SHF.L.U32 R5, R7, 0x1f, RZ ;  /* 0x0000001f07057819 */ /* 0x000fce00000006ff */
.L_x_255:
        /* <DEDUP_REMOVED lines=11> */
.L_x_256:
        /* <DEDUP_REMOVED lines=11> */
.L_x_257:
        /* <DEDUP_REMOVED lines=11> */
.L_x_258:
[----:B0-----:R0:W1:Y:S02]  /*cd30*/  SYNCS.PHASECHK.TRANS64.TRYWAIT P0, [R3+URZ], R0 ;  /* 0x00000000030075a7 */ /* 0x001064000800017f */
[----:B-1----:R-:W-:Y:S05]  /*cd40*/  @!P0 NANOSLEEP.SYNCS 0x989680 ;  /* 0x009896800000895d */ /* 0x002fea0003900000 */
[----:B------:R-:W1:Y:S02]  /*cd50*/  @!P0 SYNCS.PHASECHK.TRANS64 P0, [R3+URZ], R0 ;  /* 0x00000000030085a7 */ /* 0x000e64000800007f */
[----:B-1----:R-:W-:Y:S05]  /*cd60*/  @P0 EXIT ;  /* 0x000000000000094d */ /* 0x002fea0003800000 */
[----:B------:R-:W-:Y:S05]  /*cd70*/  BRA `(.L_x_258) ;  /* 0xfffffffc00ec7947 */ /* 0x000fea000383ffff */
.L_x_259:
[----:B------:R-:W-:-:S00]  /*cd80*/  BRA `(.L_x_259) ;  /* 0xfffffffc00fc7947 */ /* 0x000fc0000383ffff */
[----:B------:R-:W-:-:S00]  /*cd90*/  NOP ;  /* 0x0000000000007918 */ /* 0x000fc00000000000 */
        /* <DEDUP_REMOVED lines=14> */
.L_x_260:


//--------------------- .nv.shared._ZN7cutlass13device_kernelINS_4conv6kernel13ConvUniversalINS1_16ConvProblemShapeILNS1_8OperatorE0ELi3EEENS1_10collective14CollectiveConvINS1_46MainloopSm90TmaGmmaWarpSpecializedImplicitGemmILS5_0ELi5ELi3EN4cute5tupleIJNSA_1CILi2EEENSC_ILi1EEESE_EEENS1_36KernelImplicitTmaWarpSpecializedSm90ELi1EEENSB_IJNSC_ILi256EEENSC_ILi64EEENSB_IJNSC_ILi32EEEEEEEEENS_10tfloat32_tESN_NSA_8TiledMMAINSA_8MMA_AtomIJNSA_4SM904GMMA29MMA_64x64x8_F32TF32TF32_SS_TNILNSR_7ScaleInE1ELST_1EEEEEENSA_6LayoutINSB_IJSE_SE_SE_EEENSB_IJNSC_ILi0EEESY_SY_EEEEENSB_IJNSA_10UnderscoreES11_S11_EEEEENS7_6detail26Sm90ImplicitGemmTileTraitsINSA_20SM90_TMA_LOAD_IM2COLENSA_14ComposedLayoutINSA_7SwizzleILi3ELi4ELi3EEENSA_18smem_ptr_flag_bitsILi32EEENSW_INSB_IJNSB_IJNSC_ILi8EEESK_EEENSB_IJSK_SE_EEENSB_IJSE_NSC_ILi5EEEEEEEEENSB_IJNSB_IJSK_SI_EEENSB_IJSE_SY_EEENSB_IJSY_NSC_ILi8192EEEEEEEEEEEEEvEENS15_INSA_23SM90_TMA_LOAD_MULTICASTENS17_IS19_S1B_NSW_INSB_IJNSB_IJS1C_S1C_EEES1E_S1G_EEENSB_IJS1I_S1J_NSB_IJSY_NSC_ILi2048EEEEEEEEEEEEEvEEEENS_8epilogue10collective6detail29Sm90TmaWarpSpecializedAdapterINS21_15DefaultEpilogueISN_NSB_IJNSB_IJllllEEESE_SY_EEES26_NS20_6thread17LinearCombinationISN_Li1EffLNS27_9ScaleType4KindE0ELNS_15FloatRoundStyleE2ESN_EENS_4gemm15EpilogueDefaultEEEEEvvEEEEvNT_6ParamsE --------------------------
	.section	.nv.shared._ZN7cutlass13device_kernelINS_4conv6kernel13ConvUniversalINS1_16ConvProblemShapeILNS1_8OperatorE0ELi3EEENS1_10collective14CollectiveConvINS1_46MainloopSm90TmaGmmaWarpSpecializedImplicitGemmILS5_0ELi5ELi3EN4cute5tupleIJNSA_1CILi2EEENSC_ILi1EEESE_EEENS1_36KernelImplicitTmaWarpSpecializedSm90ELi1EEENSB_IJNSC_ILi256EEENSC_ILi64EEENSB_IJNSC_ILi32EEEEEEEEENS_10tfloat32_tESN_NSA_8TiledMMAINSA_8MMA_AtomIJNSA_4SM904GMMA29MMA_64x64x8_F32TF32TF32_SS_TNILNSR_7ScaleInE1ELST_1EEEEEENSA_6LayoutINSB_IJSE_SE_SE_EEENSB_IJNSC_ILi0EEESY_SY_EEEEENSB_IJNSA_10UnderscoreES11_S11_EEEEENS7_6detail26Sm90ImplicitGemmTileTraitsINSA_20SM90_TMA_LOAD_IM2COLENSA_14ComposedLayoutINSA_7SwizzleILi3ELi4ELi3EEENSA_18smem_ptr_flag_bitsILi32EEENSW_INSB_IJNSB_IJNSC_ILi8EEESK_EEENSB_IJSK_SE_EEENSB_IJSE_NSC_ILi5EEEEEEEEENSB_IJNSB_IJSK_SI_EEENSB_IJSE_SY_EEENSB_IJSY_NSC_ILi8192EEEEEEEEEEEEEvEENS15_INSA_23SM90_TMA_LOAD_MULTICASTENS17_IS19_S1B_NSW_INSB_IJNSB_IJS1C_S1C_EEES1E_S1G_EEENSB_IJS1I_S1J_NSB_IJSY_NSC_ILi2048EEEEEEEEEEEEEvEEEENS_8epilogue10collective6detail29Sm90TmaWarpSpecializedAdapterINS21_15DefaultEpilogueISN_NSB_IJNSB_IJllllEEESE_SY_EEES26_NS20_6thread17LinearCombinationISN_Li1EffLNS27_9ScaleType4KindE0ELNS_15FloatRoundStyleE2ESN_EENS_4gemm15EpilogueDefaultEEEEEvvEEEEvNT_6ParamsE,"aw",@nobits
	.sectionflags	@""
	.align	16
	.zero		1024


//--------------------- .nv.shared.reserved.0     --------------------------
	.section	.nv.shared.reserved.0,"aw",@nobits
	.weak		__nv_reservedSMEM_offset_0_alias
	.size		__nv_reservedSMEM_offset_0_alias, 0, 0
	.other		__nv_reservedSMEM_offset_0_alias,@"STO_CUDA_RESERVED_SHARED STV_DEFAULT"
__nv_reservedSMEM_offset_0_alias:
	.zero		0


//--------------------- .nv.global                --------------------------
	.section	.nv.global,"aw",@nobits
.nv.global:
	.type		_ZN39_INTERNAL_a6440cd7_4_k_cu_05f7ae8c_29364cute1_E,@object
	.size		_ZN39_INTERNAL_a6440cd7_4_k_cu_05f7ae8c_29364cute1_E,(_ZN39_INTERNAL_a6440cd7_4_k_cu_05f7ae8c_29364cuda3std3__45__cpo6cbeginE - _ZN39_INTERNAL_a6440cd7_4_k_cu_05f7ae8c_29364cute1_E)
_ZN39_INTERNAL_a6440cd7_4_k_cu_05f7ae8c_29364cute1_E:
	.zero		1
	.type		_ZN39_INTERNAL_a6440cd7_4_k_cu_05f7ae8c_29364cuda3std3__45__cpo6cbeginE,@object
	.size		_ZN39_INTERNAL_a6440cd7_4_k_cu_05f7ae8c_29364cuda3std3__45__cpo6cbeginE,(_ZN39_INTERNAL_a6440cd7_4_k_cu_05f7ae8c_29364cuda3std3__48in_placeE - _ZN39_INTERNAL_a6440cd7_4_k_cu_05f7ae8c_29364cuda3std3__45__cpo6cbeginE)
_ZN39_INTERNAL_a6440cd7_4_k_cu_05f7ae8c_29364cuda3std3__45__cpo6cbeginE:
	.zero		1
	.type		_ZN39_INTERNAL_a6440cd7_4_k_cu_05f7ae8c_29364cuda3std3__48in_placeE,@object
	.size		_ZN39_INTERNAL_a6440cd7_4_k_cu_05f7ae8c_29364cuda3std3__48in_placeE,(_ZN39_INTERNAL_a6440cd7_4_k_cu_05f7ae8c_29364cuda3std6ranges3__45__cpo9iter_moveE - _ZN39_INTERNAL_a6440cd7_4_k_cu_05f7ae8c_29364cuda3std3__48in_placeE)
_ZN39_INTERNAL_a6440cd7_4_k_cu_05f7ae8c_29364cuda3std3__48in_placeE:
	.zero		1
	.type		_ZN39_INTERNAL_a6440cd7_4_k_cu_05f7ae8c_29364cuda3std6ranges3__45__cpo9iter_moveE,@object
	.size		_ZN39_INTERNAL_a6440cd7_4_k_cu_05f7ae8c_29364cuda3std6ranges3__45__cpo9iter_moveE,(_ZN39_INTERNAL_a6440cd7_4_k_cu_05f7ae8c_29364cuda3std3__45__cpo5beginE - _ZN39_INTERNAL_a6440cd7_4_k_cu_05f7ae8c_29364cuda3std6ranges3__45__cpo9iter_moveE)
_ZN39_INTERNAL_a6440cd7_4_k_cu_05f7ae8c_29364cuda3std6ranges3__45__cpo9iter_moveE:
	.zero		1
	.type		_ZN39_INTERNAL_a6440cd7_4_k_cu_05f7ae8c_29364cuda3std3__45__cpo5beginE,@object
	.size		_ZN39_INTERNAL_a6440cd7_4_k_cu_05f7ae8c_29364cuda3std3__45__cpo5beginE,(_ZN39_INTERNAL_a6440cd7_4_k_cu_05f7ae8c_29364cuda3std3__441_GLOBAL__N__a6440cd7_4_k_cu_05f7ae8c_29366ignoreE - _ZN39_INTERNAL_a6440cd7_4_k_cu_05f7ae8c_29364cuda3std3__45__cpo5beginE)
_ZN39_INTERNAL_a6440cd7_4_k_cu_05f7ae8c_29364cuda3std3__45__cpo5beginE:
	.zero		1
	.type		_ZN39_INTERNAL_a6440cd7_4_k_cu_05f7ae8c_29364cuda3std3__441_GLOBAL__N__a6440cd7_4_k_cu_05f7ae8c_29366ignoreE,@object
	.size		_ZN39_INTERNAL_a6440cd7_4_k_cu_05f7ae8c_29364cuda3std3__441_GLOBAL__N__a6440cd7_4_k_cu_05f7ae8c_29366ignoreE,(_ZN39_INTERNAL_a6440cd7_4_k_cu_05f7ae8c_29364cute7productE - _ZN39_INTERNAL_a6440cd7_4_k_cu_05f7ae8c_29364cuda3std3__441_GLOBAL__N__a6440cd7_4_k_cu_05f7ae8c_29366ignoreE)
_ZN39_INTERNAL_a6440cd7_4_k_cu_05f7ae8c_29364cuda3std3__441_GLOBAL__N__a6440cd7_4_k_cu_05f7ae8c_29366ignoreE:
	.zero		1
	.type		_ZN39_INTERNAL_a6440cd7_4_k_cu_05f7ae8c_29364cute7productE,@object
	.size		_ZN39_INTERNAL_a6440cd7_4_k_cu_05f7ae8c_29364cute7productE,(_ZN39_INTERNAL_a6440cd7_4_k_cu_05f7ae8c_29364cuda3std3__45__cpo3endE - _ZN39_INTERNAL_a6440cd7_4_k_cu_05f7ae8c_29364cute7productE)
_ZN39_INTERNAL_a6440cd7_4_k_cu_05f7ae8c_29364cute7productE:
	.zero		1
	.type		_ZN39_INTERNAL_a6440cd7_4_k_cu_05f7ae8c_29364cuda3std3__45__cpo3endE,@object
	.size		_ZN39_INTERNAL_a6440cd7_4_k_cu_05f7ae8c_29364cuda3std3__45__cpo3endE,(_ZN39_INTERNAL_a6440cd7_4_k_cu_05f7ae8c_29364cuda3std3__419piecewise_constructE - _ZN39_INTERNAL_a6440cd7_4_k_cu_05f7ae8c_29364cuda3std3__45__cpo3endE)
_ZN39_INTERNAL_a6440cd7_4_k_cu_05f7ae8c_29364cuda3std3__45__cpo3endE:
	.zero		1
	.type		_ZN39_INTERNAL_a6440cd7_4_k_cu_05f7ae8c_29364cuda3std3__419piecewise_constructE,@object
	.size		_ZN39_INTERNAL_a6440cd7_4_k_cu_05f7ae8c_29364cuda3std3__419piecewise_constructE,(_ZN39_INTERNAL_a6440cd7_4_k_cu_05f7ae8c_29364cuda3std3__45__cpo4cendE - _ZN39_INTERNAL_a6440cd7_4_k_cu_05f7ae8c_29364cuda3std3__419piecewise_constructE)
_ZN39_INTERNAL_a6440cd7_4_k_cu_05f7ae8c_29364cuda3std3__419piecewise_constructE:
	.zero		1
	.type		_ZN39_INTERNAL_a6440cd7_4_k_cu_05f7ae8c_29364cuda3std3__45__cpo4cendE,@object
	.size		_ZN39_INTERNAL_a6440cd7_4_k_cu_05f7ae8c_29364cuda3std3__45__cpo4cendE,(_ZN39_INTERNAL_a6440cd7_4_k_cu_05f7ae8c_29364cuda3std6ranges3__45__cpo4swapE - _ZN39_INTERNAL_a6440cd7_4_k_cu_05f7ae8c_29364cuda3std3__45__cpo4cendE)
_ZN39_INTERNAL_a6440cd7_4_k_cu_05f7ae8c_29364cuda3std3__45__cpo4cendE:
	.zero		1
	.type		_ZN39_INTERNAL_a6440cd7_4_k_cu_05f7ae8c_29364cuda3std6ranges3__45__cpo4swapE,@object
	.size		_ZN39_INTERNAL_a6440cd7_4_k_cu_05f7ae8c_29364cuda3std6ranges3__45__cpo4swapE,(.L_7 - _ZN39_INTERNAL_a6440cd7_4_k_cu_05f7ae8c_29364cuda3std6ranges3__45__cpo4swapE)
_ZN39_INTERNAL_a6440cd7_4_k_cu_05f7ae8c_29364cuda3std6ranges3__45__cpo4swapE:
	.zero		1
.L_7:


//--------------------- .nv.constant0._ZN7cutlass13device_kernelINS_4conv6kernel13ConvUniversalINS1_16ConvProblemShapeILNS1_8OperatorE0ELi3EEENS1_10collective14CollectiveConvINS1_46MainloopSm90TmaGmmaWarpSpecializedImplicitGemmILS5_0ELi5ELi3EN4cute5tupleIJNSA_1CILi2EEENSC_ILi1EEESE_EEENS1_36KernelImplicitTmaWarpSpecializedSm90ELi1EEENSB_IJNSC_ILi256EEENSC_ILi64EEENSB_IJNSC_ILi32EEEEEEEEENS_10tfloat32_tESN_NSA_8TiledMMAINSA_8MMA_AtomIJNSA_4SM904GMMA29MMA_64x64x8_F32TF32TF32_SS_TNILNSR_7ScaleInE1ELST_1EEEEEENSA_6LayoutINSB_IJSE_SE_SE_EEENSB_IJNSC_ILi0EEESY_SY_EEEEENSB_IJNSA_10UnderscoreES11_S11_EEEEENS7_6detail26Sm90ImplicitGemmTileTraitsINSA_20SM90_TMA_LOAD_IM2COLENSA_14ComposedLayoutINSA_7SwizzleILi3ELi4ELi3EEENSA_18smem_ptr_flag_bitsILi32EEENSW_INSB_IJNSB_IJNSC_ILi8EEESK_EEENSB_IJSK_SE_EEENSB_IJSE_NSC_ILi5EEEEEEEEENSB_IJNSB_IJSK_SI_EEENSB_IJSE_SY_EEENSB_IJSY_NSC_ILi8192EEEEEEEEEEEEEvEENS15_INSA_23SM90_TMA_LOAD_MULTICASTENS17_IS19_S1B_NSW_INSB_IJNSB_IJS1C_S1C_EEES1E_S1G_EEENSB_IJS1I_S1J_NSB_IJSY_NSC_ILi2048EEEEEEEEEEEEEvEEEENS_8epilogue10collective6detail29Sm90TmaWarpSpecializedAdapterINS21_15DefaultEpilogueISN_NSB_IJNSB_IJllllEEESE_SY_EEES26_NS20_6thread17LinearCombinationISN_Li1EffLNS27_9ScaleType4KindE0ELNS_15FloatRoundStyleE2ESN_EENS_4gemm15EpilogueDefaultEEEEEvvEEEEvNT_6ParamsE --------------------------
	.section	.nv.constant0._ZN7cutlass13device_kernelINS_4conv6kernel13ConvUniversalINS1_16ConvProblemShapeILNS1_8OperatorE0ELi3EEENS1_10collective14CollectiveConvINS1_46MainloopSm90TmaGmmaWarpSpecializedImplicitGemmILS5_0ELi5ELi3EN4cute5tupleIJNSA_1CILi2EEENSC_ILi1EEESE_EEENS1_36KernelImplicitTmaWarpSpecializedSm90ELi1EEENSB_IJNSC_ILi256EEENSC_ILi64EEENSB_IJNSC_ILi32EEEEEEEEENS_10tfloat32_tESN_NSA_8TiledMMAINSA_8MMA_AtomIJNSA_4SM904GMMA29MMA_64x64x8_F32TF32TF32_SS_TNILNSR_7ScaleInE1ELST_1EEEEEENSA_6LayoutINSB_IJSE_SE_SE_EEENSB_IJNSC_ILi0EEESY_SY_EEEEENSB_IJNSA_10UnderscoreES11_S11_EEEEENS7_6detail26Sm90ImplicitGemmTileTraitsINSA_20SM90_TMA_LOAD_IM2COLENSA_14ComposedLayoutINSA_7SwizzleILi3ELi4ELi3EEENSA_18smem_ptr_flag_bitsILi32EEENSW_INSB_IJNSB_IJNSC_ILi8EEESK_EEENSB_IJSK_SE_EEENSB_IJSE_NSC_ILi5EEEEEEEEENSB_IJNSB_IJSK_SI_EEENSB_IJSE_SY_EEENSB_IJSY_NSC_ILi8192EEEEEEEEEEEEEvEENS15_INSA_23SM90_TMA_LOAD_MULTICASTENS17_IS19_S1B_NSW_INSB_IJNSB_IJS1C_S1C_EEES1E_S1G_EEENSB_IJS1I_S1J_NSB_IJSY_NSC_ILi2048EEEEEEEEEEEEEvEEEENS_8epilogue10collective6detail29Sm90TmaWarpSpecializedAdapterINS21_15DefaultEpilogueISN_NSB_IJNSB_IJllllEEESE_SY_EEES26_NS20_6thread17LinearCombinationISN_Li1EffLNS27_9ScaleType4KindE0ELNS_15FloatRoundStyleE2ESN_EENS_4gemm15EpilogueDefaultEEEEEvvEEEEvNT_6ParamsE,"a",@progbits
	.sectionflags	@""
	.align	4
.nv.constant0._ZN7cutlass13device_kernelINS_4conv6kernel13ConvUniversalINS1_16ConvProblemShapeILNS1_8OperatorE0ELi3EEENS1_10collective14CollectiveConvINS1_46MainloopSm90TmaGmmaWarpSpecializedImplicitGemmILS5_0ELi5ELi3EN4cute5tupleIJNSA_1CILi2EEENSC_ILi1EEESE_EEENS1_36KernelImplicitTmaWarpSpecializedSm90ELi1EEENSB_IJNSC_ILi256EEENSC_ILi64EEENSB_IJNSC_ILi32EEEEEEEEENS_10tfloat32_tESN_NSA_8TiledMMAINSA_8MMA_AtomIJNSA_4SM904GMMA29MMA_64x64x8_F32TF32TF32_SS_TNILNSR_7ScaleInE1ELST_1EEEEEENSA_6LayoutINSB_IJSE_SE_SE_EEENSB_IJNSC_ILi0EEESY_SY_EEEEENSB_IJNSA_10UnderscoreES11_S11_EEEEENS7_6detail26Sm90ImplicitGemmTileTraitsINSA_20SM90_TMA_LOAD_IM2COLENSA_14ComposedLayoutINSA_7SwizzleILi3ELi4ELi3EEENSA_18smem_ptr_flag_bitsILi32EEENSW_INSB_IJNSB_IJNSC_ILi8EEESK_EEENSB_IJSK_SE_EEENSB_IJSE_NSC_ILi5EEEEEEEEENSB_IJNSB_IJSK_SI_EEENSB_IJSE_SY_EEENSB_IJSY_NSC_ILi8192EEEEEEEEEEEEEvEENS15_INSA_23SM90_TMA_LOAD_MULTICASTENS17_IS19_S1B_NSW_INSB_IJNSB_IJS1C_S1C_EEES1E_S1G_EEENSB_IJS1I_S1J_NSB_IJSY_NSC_ILi2048EEEEEEEEEEEEEvEEEENS_8epilogue10collective6detail29Sm90TmaWarpSpecializedAdapterINS21_15DefaultEpilogueISN_NSB_IJNSB_IJllllEEESE_SY_EEES26_NS20_6thread17LinearCombinationISN_Li1EffLNS27_9ScaleType4KindE0ELNS_15FloatRoundStyleE2ESN_EENS_4gemm15EpilogueDefaultEEEEEvvEEEEvNT_6ParamsE:
	.zero		1664


//--------------------- SYMBOLS --------------------------

	.type		.nv.reservedSmem.offset0,@object
	.size		.nv.reservedSmem.offset0,0x4
